	.target	sm_90a

	.elftype	@"ET_EXEC"


//--------------------- .note.nv.tkinfo           --------------------------
	.section	.note.nv.tkinfo,"",@"SHT_NOTE"
	.sectionflags	@"SHF_NOTE_NV_TKINFO"
	.tkinfo
        /*0018*/ 	.word	0x00000002
        /*0030*/ 	.string	""
        /*0030*/ 	.string	"ptxas"
        /*0030*/ 	.string	"Cuda compilation tools, release 13.0, V13.0.88"
        /*0030*/ 	.string	"Build cuda_13.0.r13.0/compiler.36424714_0"
        /*0030*/ 	.string	"-v  -suppress-debug-info  -lineinfo  -arch sm_90a "



//--------------------- .note.nv.cuinfo           --------------------------
	.section	.note.nv.cuinfo,"",@"SHT_NOTE"
	.sectionflags	@"SHF_NOTE_NV_CUINFO"
        /*0018*/ 	.short	0x0002
        /*001a*/ 	.short	0x005a
        /*001c*/ 	.short	0x0082
	.zero		2


//--------------------- .nv.info                  --------------------------
	.section	.nv.info,"",@"SHT_CUDA_INFO"
	.align	4


	//----- nvinfo : EIATTR_REGCOUNT
	.align		4
        /*0000*/ 	.byte	0x04, 0x2f
        /*0002*/ 	.short	(.L_1 - .L_0)
	.align		4
.L_0:
        /*0004*/ 	.word	index@(matmul_kernel)
        /*0008*/ 	.word	0x000000f2


	//----- nvinfo : EIATTR_FRAME_SIZE
	.align		4
.L_1:
        /*000c*/ 	.byte	0x04, 0x11
        /*000e*/ 	.short	(.L_3 - .L_2)
	.align		4
.L_2:
        /*0010*/ 	.word	index@(matmul_kernel)
        /*0014*/ 	.word	0x00000000


	//----- nvinfo : EIATTR_MIN_STACK_SIZE
	.align		4
.L_3:
        /*0018*/ 	.byte	0x04, 0x12
        /*001a*/ 	.short	(.L_5 - .L_4)
	.align		4
.L_4:
        /*001c*/ 	.word	index@(matmul_kernel)
        /*0020*/ 	.word	0x00000000
.L_5:


//--------------------- .nv.compat                --------------------------
	.section	.nv.compat,"",@"SHT_CUDA_COMPAT_INFO"
	.align	4
        /*0000*/ 	.byte	0x02, 0x09, 0x01, 0x00, 0x02, 0x02, 0x01, 0x00, 0x02, 0x05, 0x05, 0x00, 0x03, 0x07, 0x01, 0x01
        /*0010*/ 	.byte	0x02, 0x03, 0x00, 0x00, 0x02, 0x06, 0x01, 0x00, 0x04, 0x0b, 0x08, 0x00, 0x00, 0x00, 0x00, 0x00
        /*0020*/ 	.byte	0x00, 0x00, 0x00, 0x00


//--------------------- .nv.info.matmul_kernel    --------------------------
	.section	.nv.info.matmul_kernel,"",@"SHT_CUDA_INFO"
	.sectionflags	@""
	.align	4


	//----- nvinfo : EIATTR_CUDA_API_VERSION
	.align		4
        /*0000*/ 	.byte	0x04, 0x37
        /*0002*/ 	.short	(.L_7 - .L_6)
.L_6:
        /*0004*/ 	.word	0x00000082


	//----- nvinfo : EIATTR_KPARAM_INFO
	.align		4
.L_7:
        /*0008*/ 	.byte	0x04, 0x17
        /*000a*/ 	.short	(.L_9 - .L_8)
.L_8:
        /*000c*/ 	.word	0x00000000
        /*0010*/ 	.short	0x000d
        /*0012*/ 	.short	0x0048
        /*0014*/ 	.byte	0x00, 0xf4, 0x21, 0x00


	//----- nvinfo : EIATTR_KPARAM_INFO
	.align		4
.L_9:
        /*0018*/ 	.byte	0x04, 0x17
        /*001a*/ 	.short	(.L_11 - .L_10)
.L_10:
        /*001c*/ 	.word	0x00000000
        /*0020*/ 	.short	0x000c
        /*0022*/ 	.short	0x0040
        /*0024*/ 	.byte	0x00, 0xf4, 0x21, 0x00


	//----- nvinfo : EIATTR_KPARAM_INFO
	.align		4
.L_11:
        /*0028*/ 	.byte	0x04, 0x17
        /*002a*/ 	.short	(.L_13 - .L_12)
.L_12:
        /*002c*/ 	.word	0x00000000
        /*0030*/ 	.short	0x000b
        /*0032*/ 	.short	0x0038
        /*0034*/ 	.byte	0x00, 0xf0, 0x11, 0x00


	//----- nvinfo : EIATTR_KPARAM_INFO
	.align		4
.L_13:
        /*0038*/ 	.byte	0x04, 0x17
        /*003a*/ 	.short	(.L_15 - .L_14)
.L_14:
        /*003c*/ 	.word	0x00000000
        /*0040*/ 	.short	0x000a
        /*0042*/ 	.short	0x0034
        /*0044*/ 	.byte	0x00, 0xf0, 0x11, 0x00


	//----- nvinfo : EIATTR_KPARAM_INFO
	.align		4
.L_15:
        /*0048*/ 	.byte	0x04, 0x17
        /*004a*/ 	.short	(.L_17 - .L_16)
.L_16:
        /*004c*/ 	.word	0x00000000
        /*0050*/ 	.short	0x0009
        /*0052*/ 	.short	0x0030
        /*0054*/ 	.byte	0x00, 0xf0, 0x11, 0x00


	//----- nvinfo : EIATTR_KPARAM_INFO
	.align		4
.L_17:
        /*0058*/ 	.byte	0x04, 0x17
        /*005a*/ 	.short	(.L_19 - .L_18)
.L_18:
        /*005c*/ 	.word	0x00000000
        /*0060*/ 	.short	0x0008
        /*0062*/ 	.short	0x002c
        /*0064*/ 	.byte	0x00, 0xf0, 0x11, 0x00


	//----- nvinfo : EIATTR_KPARAM_INFO
	.align		4
.L_19:
        /*0068*/ 	.byte	0x04, 0x17
        /*006a*/ 	.short	(.L_21 - .L_20)
.L_20:
        /*006c*/ 	.word	0x00000000
        /*0070*/ 	.short	0x0007
        /*0072*/ 	.short	0x0028
        /*0074*/ 	.byte	0x00, 0xf0, 0x11, 0x00


	//----- nvinfo : EIATTR_KPARAM_INFO
	.align		4
.L_21:
        /*0078*/ 	.byte	0x04, 0x17
        /*007a*/ 	.short	(.L_23 - .L_22)
.L_22:
        /*007c*/ 	.word	0x00000000
        /*0080*/ 	.short	0x0006
        /*0082*/ 	.short	0x0024
        /*0084*/ 	.byte	0x00, 0xf0, 0x11, 0x00


	//----- nvinfo : EIATTR_KPARAM_INFO
	.align		4
.L_23:
        /*0088*/ 	.byte	0x04, 0x17
        /*008a*/ 	.short	(.L_25 - .L_24)
.L_24:
        /*008c*/ 	.word	0x00000000
        /*0090*/ 	.short	0x0005
        /*0092*/ 	.short	0x0020
        /*0094*/ 	.byte	0x00, 0xf0, 0x11, 0x00


	//----- nvinfo : EIATTR_KPARAM_INFO
	.align		4
.L_25:
        /*0098*/ 	.byte	0x04, 0x17
        /*009a*/ 	.short	(.L_27 - .L_26)
.L_26:
        /*009c*/ 	.word	0x00000000
        /*00a0*/ 	.short	0x0004
        /*00a2*/ 	.short	0x001c
        /*00a4*/ 	.byte	0x00, 0xf0, 0x11, 0x00


	//----- nvinfo : EIATTR_KPARAM_INFO
	.align		4
.L_27:
        /*00a8*/ 	.byte	0x04, 0x17
        /*00aa*/ 	.short	(.L_29 - .L_28)
.L_28:
        /*00ac*/ 	.word	0x00000000
        /*00b0*/ 	.short	0x0003
        /*00b2*/ 	.short	0x0018
        /*00b4*/ 	.byte	0x00, 0xf0, 0x11, 0x00


	//----- nvinfo : EIATTR_KPARAM_INFO
	.align		4
.L_29:
        /*00b8*/ 	.byte	0x04, 0x17
        /*00ba*/ 	.short	(.L_31 - .L_30)
.L_30:
        /*00bc*/ 	.word	0x00000000
        /*00c0*/ 	.short	0x0002
        /*00c2*/ 	.short	0x0010
        /*00c4*/ 	.byte	0x00, 0xf4, 0x21, 0x00


	//----- nvinfo : EIATTR_KPARAM_INFO
	.align		4
.L_31:
        /*00c8*/ 	.byte	0x04, 0x17
        /*00ca*/ 	.short	(.L_33 - .L_32)
.L_32:
        /*00cc*/ 	.word	0x00000000
        /*00d0*/ 	.short	0x0001
        /*00d2*/ 	.short	0x0008
        /*00d4*/ 	.byte	0x00, 0xf4, 0x21, 0x00


	//----- nvinfo : EIATTR_KPARAM_INFO
	.align		4
.L_33:
        /*00d8*/ 	.byte	0x04, 0x17
        /*00da*/ 	.short	(.L_35 - .L_34)
.L_34:
        /*00dc*/ 	.word	0x00000000
        /*00e0*/ 	.short	0x0000
        /*00e2*/ 	.short	0x0000
        /*00e4*/ 	.byte	0x00, 0xf4, 0x21, 0x00


	//----- nvinfo : EIATTR_SPARSE_MMA_MASK
	.align		4
.L_35:
        /*00e8*/ 	.byte	0x03, 0x50
        /*00ea*/ 	.short	0x0000


	//----- nvinfo : EIATTR_MAXREG_COUNT
	.align		4
        /*00ec*/ 	.byte	0x03, 0x1b
        /*00ee*/ 	.short	0x00ff


	//----- nvinfo : EIATTR_NUM_BARRIERS
	.align		4
        /*00f0*/ 	.byte	0x02, 0x4c
        /*00f2*/ 	.byte	0x01
	.zero		1


	//----- nvinfo : EIATTR_MERCURY_ISA_VERSION
	.align		4
        /*00f4*/ 	.byte	0x03, 0x5f
        /*00f6*/ 	.short	0x0101


	//----- nvinfo : EIATTR_EXIT_INSTR_OFFSETS
	.align		4
        /*00f8*/ 	.byte	0x04, 0x1c
        /*00fa*/ 	.short	(.L_37 - .L_36)


	//   ....[0]....
.L_36:
        /*00fc*/ 	.word	0x00004880


	//   ....[1]....
        /*0100*/ 	.word	0x000048b0


	//----- nvinfo : EIATTR_REQNTID
	.align		4
.L_37:
        /*0104*/ 	.byte	0x04, 0x10
        /*0106*/ 	.short	(.L_39 - .L_38)
.L_38:
        /*0108*/ 	.word	0x00000080
        /*010c*/ 	.word	0x00000001
        /*0110*/ 	.word	0x00000001


	//----- nvinfo : EIATTR_CBANK_PARAM_SIZE
	.align		4
.L_39:
        /*0114*/ 	.byte	0x03, 0x19
        /*0116*/ 	.short	0x0050


	//----- nvinfo : EIATTR_PARAM_CBANK
	.align		4
        /*0118*/ 	.byte	0x04, 0x0a
        /*011a*/ 	.short	(.L_41 - .L_40)
	.align		4
.L_40:
        /*011c*/ 	.word	index@(.nv.constant0.matmul_kernel)
        /*0120*/ 	.short	0x0210
        /*0122*/ 	.short	0x0050


	//----- nvinfo : EIATTR_SW_WAR
	.align		4
.L_41:
        /*0124*/ 	.byte	0x04, 0x36
        /*0126*/ 	.short	(.L_43 - .L_42)
.L_42:
        /*0128*/ 	.word	0x00000008
.L_43:


//--------------------- .nv.callgraph             --------------------------
	.section	.nv.callgraph,"",@"SHT_CUDA_CALLGRAPH"
	.align	4
	.sectionentsize	8
	.align		4
        /*0000*/ 	.word	0x00000000
	.align		4
        /*0004*/ 	.word	0xffffffff
	.align		4
        /*0008*/ 	.word	0x00000000
	.align		4
        /*000c*/ 	.word	0xfffffffe
	.align		4
        /*0010*/ 	.word	0x00000000
	.align		4
        /*0014*/ 	.word	0xfffffffd
	.align		4
        /*0018*/ 	.word	0x00000000
	.align		4
        /*001c*/ 	.word	0xfffffffc


//--------------------- .text.matmul_kernel       --------------------------
	.section	.text.matmul_kernel,"ax",@progbits
	.align	128
        .global         matmul_kernel
        .type           matmul_kernel,@function
        .size           matmul_kernel,(.L_x_4 - matmul_kernel)
        .other          matmul_kernel,@"STO_CUDA_ENTRY STV_DEFAULT"
matmul_kernel:
.text.matmul_kernel:
[----:B------:R-:W-:Y:S08]  /*0000*/  LDC R1, c[0x0][0x28] ;  /* 0x00000a00ff017b82 */ /* 0x000ff00000000800 */
[----:B------:R-:W0:Y:S01]  /*0010*/  LDC.64 R18, c[0x0][0x228] ;  /* 0x00008a00ff127b82 */ /* 0x000e220000000a00 */
[----:B------:R-:W1:Y:S01]  /*0020*/  S2R R5, SR_CTAID.X ;  /* 0x0000000000057919 */ /* 0x000e620000002500 */
[----:B------:R-:W-:Y:S01]  /*0030*/  ULDC UR4, c[0x0][0x230] ;  /* 0x00008c0000047ab9 */ /* 0x000fe20000000800 */
[----:B------:R-:W-:Y:S01]  /*0040*/  UMOV UR5, 0x400 ;  /* 0x0000040000057882 */ /* 0x000fe20000000000 */
[----:B------:R-:W-:Y:S01]  /*0050*/  UIADD3 UR4, UR4, 0x1f, URZ ;  /* 0x0000001f04047890 */ /* 0x000fe2000fffe03f */
[----:B------:R-:W-:Y:S01]  /*0060*/  ULDC.64 UR8, c[0x0][0x208] ;  /* 0x0000820000087ab9 */ /* 0x000fe20000000a00 */
[----:B------:R-:W-:-:S02]  /*0070*/  ULDC UR7, c[0x0][0x230] ;  /* 0x00008c0000077ab9 */ /* 0x000fc40000000800 */
[----:B------:R-:W2:Y:S01]  /*0080*/  S2UR UR6, SR_CgaCtaId ;  /* 0x00000000000679c3 */ /* 0x000ea20000008800 */
[----:B------:R-:W-:Y:S01]  /*0090*/  UISETP.GT.AND UP0, UPT, UR4, 0x1f, UPT ;  /* 0x0000001f0400788c */ /* 0x000fe2000bf04270 */
[----:B0-----:R-:W-:-:S05]  /*00a0*/  VIADD R0, R19, 0x7f ;  /* 0x0000007f13007836 */ /* 0x001fca0000000000 */
[----:B------:R-:W-:Y:S01]  /*00b0*/  SHF.R.S32.HI R3, RZ, 0x1f, R0 ;  /* 0x0000001fff037819 */ /* 0x000fe20000011400 */
[----:B--2---:R-:W-:-:S03]  /*00c0*/  ULEA UR5, UR6, UR5, 0x18 ;  /* 0x0000000506057291 */ /* 0x004fc6000f8ec03f */
[----:B------:R-:W-:Y:S02]  /*00d0*/  LEA.HI R3, R3, R0, RZ, 0x7 ;  /* 0x0000000003037211 */ /* 0x000fe400078f38ff */
[----:B-1----:R-:W-:Y:S02]  /*00e0*/  IABS R8, R5 ;  /* 0x0000000500087213 */ /* 0x002fe40000000000 */
[----:B------:R-:W-:-:S05]  /*00f0*/  SHF.R.S32.HI R3, RZ, 0x7, R3 ;  /* 0x00000007ff037819 */ /* 0x000fca0000011403 */
[----:B------:R-:W-:-:S05]  /*0100*/  IMAD.SHL.U32 R4, R3, 0x8, RZ ;  /* 0x0000000803047824 */ /* 0x000fca00078e00ff */
[-C--:B------:R-:W-:Y:S02]  /*0110*/  IABS R7, R4.reuse ;  /* 0x0000000400077213 */ /* 0x080fe40000000000 */
[----:B------:R-:W-:Y:S02]  /*0120*/  IABS R10, R4 ;  /* 0x00000004000a7213 */ /* 0x000fe40000000000 */
[----:B------:R-:W0:Y:S08]  /*0130*/  I2F.RP R0, R7 ;  /* 0x0000000700007306 */ /* 0x000e300000209400 */
[----:B0-----:R-:W0:Y:S02]  /*0140*/  MUFU.RCP R0, R0 ;  /* 0x0000000000007308 */ /* 0x001e240000001000 */
[----:B0-----:R-:W-:-:S02]  /*0150*/  VIADD R2, R0, 0xffffffe ;  /* 0x0ffffffe00027836 */ /* 0x001fc40000000000 */
[----:B------:R-:W-:-:S04]  /*0160*/  IMAD.MOV R0, RZ, RZ, -R10 ;  /* 0x000000ffff007224 */ /* 0x000fc800078e0a0a */
[----:B------:R0:W1:Y:S02]  /*0170*/  F2I.FTZ.U32.TRUNC.NTZ R3, R2 ;  /* 0x0000000200037305 */ /* 0x000064000021f000 */
[----:B0-----:R-:W-:Y:S02]  /*0180*/  IMAD.MOV.U32 R2, RZ, RZ, RZ ;  /* 0x000000ffff027224 */ /* 0x001fe400078e00ff */
[----:B-1----:R-:W-:-:S04]  /*0190*/  IMAD.MOV R6, RZ, RZ, -R3 ;  /* 0x000000ffff067224 */ /* 0x002fc800078e0a03 */
[----:B------:R-:W-:Y:S02]  /*01a0*/  IMAD R9, R6, R7, RZ ;  /* 0x0000000706097224 */ /* 0x000fe400078e02ff */
[----:B------:R-:W-:Y:S02]  /*01b0*/  IMAD.MOV.U32 R6, RZ, RZ, R8 ;  /* 0x000000ffff067224 */ /* 0x000fe400078e0008 */
[----:B------:R-:W-:-:S06]  /*01c0*/  IMAD.HI.U32 R3, R3, R9, R2 ;  /* 0x0000000903037227 */ /* 0x000fcc00078e0002 */
[----:B------:R-:W-:-:S04]  /*01d0*/  IMAD.HI.U32 R3, R3, R6, RZ ;  /* 0x0000000603037227 */ /* 0x000fc800078e00ff */
[----:B------:R-:W-:-:S05]  /*01e0*/  IMAD R0, R3, R0, R6 ;  /* 0x0000000003007224 */ /* 0x000fca00078e0206 */
[----:B------:R-:W-:-:S13]  /*01f0*/  ISETP.GT.U32.AND P1, PT, R7, R0, PT ;  /* 0x000000000700720c */ /* 0x000fda0003f24070 */
[----:B------:R-:W-:Y:S02]  /*0200*/  @!P1 IMAD.IADD R0, R0, 0x1, -R7 ;  /* 0x0000000100009824 */ /* 0x000fe400078e0a07 */
[----:B------:R-:W-:Y:S01]  /*0210*/  @!P1 VIADD R3, R3, 0x1 ;  /* 0x0000000103039836 */ /* 0x000fe20000000000 */
[----:B------:R-:W-:Y:S02]  /*0220*/  ISETP.NE.AND P1, PT, R4, RZ, PT ;  /* 0x000000ff0400720c */ /* 0x000fe40003f25270 */
[----:B------:R-:W-:Y:S02]  /*0230*/  ISETP.GE.U32.AND P0, PT, R0, R7, PT ;  /* 0x000000070000720c */ /* 0x000fe40003f06070 */
[----:B------:R-:W-:-:S04]  /*0240*/  LOP3.LUT R0, R5, R4, RZ, 0x3c, !PT ;  /* 0x0000000405007212 */ /* 0x000fc800078e3cff */
[----:B------:R-:W-:Y:S01]  /*0250*/  ISETP.GE.AND P2, PT, R0, RZ, PT ;  /* 0x000000ff0000720c */ /* 0x000fe20003f46270 */
[----:B------:R-:W-:-:S06]  /*0260*/  VIADD R0, R18, 0x1f ;  /* 0x0000001f12007836 */ /* 0x000fcc0000000000 */
[----:B------:R-:W-:-:S04]  /*0270*/  @P0 VIADD R3, R3, 0x1 ;  /* 0x0000000103030836 */ /* 0x000fc80000000000 */
[----:B------:R-:W-:Y:S01]  /*0280*/  IMAD.MOV.U32 R2, RZ, RZ, R3 ;  /* 0x000000ffff027224 */ /* 0x000fe200078e0003 */
[----:B------:R-:W-:-:S03]  /*0290*/  SHF.R.S32.HI R3, RZ, 0x1f, R0 ;  /* 0x0000001fff037819 */ /* 0x000fc60000011400 */
[----:B------:R-:W-:Y:S01]  /*02a0*/  @!P2 IMAD.MOV R2, RZ, RZ, -R2 ;  /* 0x000000ffff02a224 */ /* 0x000fe200078e0a02 */
[----:B------:R-:W-:Y:S02]  /*02b0*/  @!P1 LOP3.LUT R2, RZ, R4, RZ, 0x33, !PT ;  /* 0x00000004ff029212 */ /* 0x000fe400078e33ff */
[----:B------:R-:W-:-:S03]  /*02c0*/  LEA.HI R3, R3, R0, RZ, 0x5 ;  /* 0x0000000003037211 */ /* 0x000fc600078f28ff */
[----:B------:R-:W-:Y:S02]  /*02d0*/  IMAD.SHL.U32 R130, R2, 0x8, RZ ;  /* 0x0000000802827824 */ /* 0x000fe400078e00ff */
[----:B------:R-:W-:-:S03]  /*02e0*/  IMAD.MOV R2, RZ, RZ, -R2 ;  /* 0x000000ffff027224 */ /* 0x000fc600078e0a02 */
[----:B------:R-:W-:Y:S01]  /*02f0*/  LEA.HI.SX32 R3, R3, -R130, 0x1b ;  /* 0x8000008203037211 */ /* 0x000fe200078fdaff */
[----:B------:R-:W-:-:S03]  /*0300*/  IMAD R11, R4, R2, R5 ;  /* 0x00000002040b7224 */ /* 0x000fc600078e0205 */
[----:B------:R-:W-:Y:S02]  /*0310*/  VIMNMX R6, R3, 0x8, PT ;  /* 0x0000000803067848 */ /* 0x000fe40003fe0100 */
[----:B------:R-:W-:Y:S02]  /*0320*/  IABS R9, R11 ;  /* 0x0000000b00097213 */ /* 0x000fe40000000000 */
[-C--:B------:R-:W-:Y:S02]  /*0330*/  IABS R7, R6.reuse ;  /* 0x0000000600077213 */ /* 0x080fe40000000000 */
[----:B------:R-:W-:Y:S02]  /*0340*/  IABS R4, R6 ;  /* 0x0000000600047213 */ /* 0x000fe40000000000 */
[----:B------:R-:W0:Y:S08]  /*0350*/  I2F.RP R0, R7 ;  /* 0x0000000700007306 */ /* 0x000e300000209400 */
[----:B0-----:R-:W0:Y:S02]  /*0360*/  MUFU.RCP R0, R0 ;  /* 0x0000000000007308 */ /* 0x001e240000001000 */
[----:B0-----:R-:W-:-:S02]  /*0370*/  VIADD R3, R0, 0xffffffe ;  /* 0x0ffffffe00037836 */ /* 0x001fc40000000000 */
[----:B------:R-:W-:-:S04]  /*0380*/  IMAD.MOV R0, RZ, RZ, -R4 ;  /* 0x000000ffff007224 */ /* 0x000fc800078e0a04 */
[----:B------:R-:W0:Y:S02]  /*0390*/  F2I.FTZ.U32.TRUNC.NTZ R3, R3 ;  /* 0x0000000300037305 */ /* 0x000e24000021f000 */
[----:B0-----:R-:W-:-:S04]  /*03a0*/  IMAD.MOV R8, RZ, RZ, -R3 ;  /* 0x000000ffff087224 */ /* 0x001fc800078e0a03 */
[----:B------:R-:W-:-:S04]  /*03b0*/  IMAD.MOV.U32 R2, RZ, RZ, R8 ;  /* 0x000000ffff027224 */ /* 0x000fc800078e0008 */
[----:B------:R-:W-:Y:S02]  /*03c0*/  IMAD R5, R2, R7, RZ ;  /* 0x0000000702057224 */ /* 0x000fe400078e02ff */
[----:B------:R-:W-:-:S04]  /*03d0*/  IMAD.MOV.U32 R2, RZ, RZ, RZ ;  /* 0x000000ffff027224 */ /* 0x000fc800078e00ff */
[----:B------:R-:W-:Y:S01]  /*03e0*/  IMAD.HI.U32 R2, R3, R5, R2 ;  /* 0x0000000503027227 */ /* 0x000fe200078e0002 */
[----:B------:R-:W-:-:S04]  /*03f0*/  LOP3.LUT R3, R11, R6, RZ, 0x3c, !PT ;  /* 0x000000060b037212 */ /* 0x000fc800078e3cff */
[----:B------:R-:W-:Y:S01]  /*0400*/  ISETP.GE.AND P2, PT, R3, RZ, PT ;  /* 0x000000ff0300720c */ /* 0x000fe20003f46270 */
[----:B------:R-:W-:-:S04]  /*0410*/  IMAD.HI.U32 R2, R2, R9, RZ ;  /* 0x0000000902027227 */ /* 0x000fc800078e00ff */
[----:B------:R-:W-:-:S05]  /*0420*/  IMAD R0, R2, R0, R9 ;  /* 0x0000000002007224 */ /* 0x000fca00078e0209 */
[----:B------:R-:W-:-:S13]  /*0430*/  ISETP.GT.U32.AND P1, PT, R7, R0, PT ;  /* 0x000000000700720c */ /* 0x000fda0003f24070 */
[----:B------:R-:W-:Y:S02]  /*0440*/  @!P1 IMAD.IADD R0, R0, 0x1, -R7 ;  /* 0x0000000100009824 */ /* 0x000fe400078e0a07 */
[----:B------:R-:W-:Y:S01]  /*0450*/  @!P1 VIADD R2, R2, 0x1 ;  /* 0x0000000102029836 */ /* 0x000fe20000000000 */
[----:B------:R-:W-:Y:S02]  /*0460*/  ISETP.NE.AND P1, PT, R6, RZ, PT ;  /* 0x000000ff0600720c */ /* 0x000fe40003f25270 */
[----:B------:R-:W-:Y:S02]  /*0470*/  ISETP.GE.U32.AND P0, PT, R0, R7, PT ;  /* 0x000000070000720c */ /* 0x000fe40003f06070 */
[----:B------:R-:W0:Y:S11]  /*0480*/  S2R R0, SR_TID.X ;  /* 0x0000000000007919 */ /* 0x000e360000002100 */
[----:B------:R-:W-:Y:S01]  /*0490*/  @P0 VIADD R2, R2, 0x1 ;  /* 0x0000000102020836 */ /* 0x000fe20000000000 */
[----:B------:R-:W-:-:S03]  /*04a0*/  PLOP3.LUT P0, PT, PT, PT, UP0, 0x80, 0x0 ;  /* 0x000000000000781c */ /* 0x000fc60003f0f008 */
[----:B------:R-:W-:Y:S01]  /*04b0*/  @!P2 IMAD.MOV R2, RZ, RZ, -R2 ;  /* 0x000000ffff02a224 */ /* 0x000fe200078e0a02 */
[----:B------:R-:W-:-:S05]  /*04c0*/  @!P1 LOP3.LUT R2, RZ, R6, RZ, 0x33, !PT ;  /* 0x00000006ff029212 */ /* 0x000fca00078e33ff */
[----:B------:R-:W-:Y:S02]  /*04d0*/  IMAD.MOV R3, RZ, RZ, -R2 ;  /* 0x000000ffff037224 */ /* 0x000fe400078e0a02 */
[----:B------:R-:W-:Y:S02]  /*04e0*/  IMAD.SHL.U32 R2, R2, 0x80, RZ ;  /* 0x0000008002027824 */ /* 0x000fe400078e00ff */
[----:B------:R-:W-:-:S04]  /*04f0*/  IMAD R3, R6, R3, R11 ;  /* 0x0000000306037224 */ /* 0x000fc800078e020b */
[----:B------:R-:W-:Y:S01]  /*0500*/  IMAD.IADD R130, R130, 0x1, R3 ;  /* 0x0000000182827824 */ /* 0x000fe200078e0203 */
[----:B0-----:R-:W-:Y:S02]  /*0510*/  SHF.R.U32.HI R157, RZ, 0x5, R0 ;  /* 0x00000005ff9d7819 */ /* 0x001fe40000011600 */
[C---:B------:R-:W-:Y:S02]  /*0520*/  LOP3.LUT R151, R0.reuse, 0x1f, RZ, 0xc0, !PT ;  /* 0x0000001f00977812 */ /* 0x040fe400078ec0ff */
[----:B------:R-:W-:Y:S02]  /*0530*/  SGXT.U32 R157, R157, 0x2 ;  /* 0x000000029d9d781a */ /* 0x000fe40000000000 */
[----:B------:R-:W-:Y:S01]  /*0540*/  LOP3.LUT R131, R0, 0x60, RZ, 0xc0, !PT ;  /* 0x0000006000837812 */ /* 0x000fe200078ec0ff */
[----:B------:R-:W-:Y:S01]  /*0550*/  IMAD R130, R130, 0x20, R151 ;  /* 0x0000002082827824 */ /* 0x000fe200078e0297 */
[----:B------:R-:W-:Y:S02]  /*0560*/  LOP3.LUT R122, R2, R157, RZ, 0xfc, !PT ;  /* 0x0000009d027a7212 */ /* 0x000fe400078efcff */
[----:B------:R-:W-:-:S02]  /*0570*/  LOP3.LUT R149, R157, 0x4, RZ, 0xfc, !PT ;  /* 0x000000049d957812 */ /* 0x000fc400078efcff */
[C---:B------:R-:W-:Y:S02]  /*0580*/  LOP3.LUT R147, R157.reuse, 0x8, RZ, 0xfc, !PT ;  /* 0x000000089d937812 */ /* 0x040fe400078efcff */
[C---:B------:R-:W-:Y:S02]  /*0590*/  LOP3.LUT R145, R157.reuse, 0xc, RZ, 0xfc, !PT ;  /* 0x0000000c9d917812 */ /* 0x040fe400078efcff */
[C---:B------:R-:W-:Y:S02]  /*05a0*/  LOP3.LUT R141, R157.reuse, 0x10, RZ, 0xfc, !PT ;  /* 0x000000109d8d7812 */ /* 0x040fe400078efcff */
[C---:B------:R-:W-:Y:S02]  /*05b0*/  LOP3.LUT R143, R157.reuse, 0x14, RZ, 0xfc, !PT ;  /* 0x000000149d8f7812 */ /* 0x040fe400078efcff */
[C---:B------:R-:W-:Y:S02]  /*05c0*/  LOP3.LUT R155, R157.reuse, 0x18, RZ, 0xfc, !PT ;  /* 0x000000189d9b7812 */ /* 0x040fe400078efcff */
[----:B------:R-:W-:-:S02]  /*05d0*/  LOP3.LUT R139, R157, 0x1c, RZ, 0xfc, !PT ;  /* 0x0000001c9d8b7812 */ /* 0x000fc400078efcff */
[C-C-:B------:R-:W-:Y:S02]  /*05e0*/  LOP3.LUT R123, R2.reuse, 0x4, R157.reuse, 0xfe, !PT ;  /* 0x00000004027b7812 */ /* 0x140fe400078efe9d */
[C-C-:B------:R-:W-:Y:S02]  /*05f0*/  LOP3.LUT R124, R2.reuse, 0x8, R157.reuse, 0xfe, !PT ;  /* 0x00000008027c7812 */ /* 0x140fe400078efe9d */
[C-C-:B------:R-:W-:Y:S02]  /*0600*/  LOP3.LUT R125, R2.reuse, 0xc, R157.reuse, 0xfe, !PT ;  /* 0x0000000c027d7812 */ /* 0x140fe400078efe9d */
[C-C-:B------:R-:W-:Y:S02]  /*0610*/  LOP3.LUT R126, R2.reuse, 0x10, R157.reuse, 0xfe, !PT ;  /* 0x00000010027e7812 */ /* 0x140fe400078efe9d */
[C-C-:B------:R-:W-:Y:S02]  /*0620*/  LOP3.LUT R127, R2.reuse, 0x14, R157.reuse, 0xfe, !PT ;  /* 0x00000014027f7812 */ /* 0x140fe400078efe9d */
[----:B------:R-:W-:-:S02]  /*0630*/  LOP3.LUT R128, R2, 0x18, R157, 0xfe, !PT ;  /* 0x0000001802807812 */ /* 0x000fc400078efe9d */
[----:B------:R-:W-:Y:S02]  /*0640*/  LOP3.LUT R129, R2, 0x1c, R157, 0xfe, !PT ;  /* 0x0000001c02817812 */ /* 0x000fe400078efe9d */
[C---:B------:R-:W-:Y:S02]  /*0650*/  LOP3.LUT R140, R122.reuse, 0x20, RZ, 0xfc, !PT ;  /* 0x000000207a8c7812 */ /* 0x040fe400078efcff */
[C---:B------:R-:W-:Y:S02]  /*0660*/  LOP3.LUT R142, R122.reuse, 0x24, RZ, 0xfc, !PT ;  /* 0x000000247a8e7812 */ /* 0x040fe400078efcff */
[C---:B------:R-:W-:Y:S02]  /*0670*/  LOP3.LUT R144, R122.reuse, 0x28, RZ, 0xfc, !PT ;  /* 0x000000287a907812 */ /* 0x040fe400078efcff */
[C---:B------:R-:W-:Y:S02]  /*0680*/  LOP3.LUT R146, R122.reuse, 0x2c, RZ, 0xfc, !PT ;  /* 0x0000002c7a927812 */ /* 0x040fe400078efcff */
[----:B------:R-:W-:-:S02]  /*0690*/  LOP3.LUT R148, R122, 0x30, RZ, 0xfc, !PT ;  /* 0x000000307a947812 */ /* 0x000fc400078efcff */
[C---:B------:R-:W-:Y:S02]  /*06a0*/  LOP3.LUT R150, R122.reuse, 0x34, RZ, 0xfc, !PT ;  /* 0x000000347a967812 */ /* 0x040fe400078efcff */
        /* <DEDUP_REMOVED lines=17> */
[----:B------:R-:W-:Y:S01]  /*07c0*/  LOP3.LUT R178, R122, 0x7c, RZ, 0xfc, !PT ;  /* 0x0000007c7ab27812 */ /* 0x000fe200078efcff */
[----:B------:R-:W-:Y:S06]  /*07d0*/  @P0 BRA `(.L_x_0) ;  /* 0x0000000000300947 */ /* 0x000fec0003800000 */
[----:B------:R-:W-:Y:S01]  /*07e0*/  IMAD.SHL.U32 R131, R131, 0x10, RZ ;  /* 0x0000001083837824 */ /* 0x000fe200078e00ff */
[----:B------:R-:W-:Y:S01]  /*07f0*/  CS2R R32, SRZ ;  /* 0x0000000000207805 */ /* 0x000fe2000001ff00 */
[C---:B------:R-:W-:Y:S01]  /*0800*/  IMAD.SHL.U32 R132, R0.reuse, 0x40, RZ ;  /* 0x0000004000847824 */ /* 0x040fe200078e00ff */
[----:B------:R-:W-:Y:S01]  /*0810*/  CS2R R8, SRZ ;  /* 0x0000000000087805 */ /* 0x000fe2000001ff00 */
[----:B------:R-:W-:Y:S01]  /*0820*/  IMAD.SHL.U32 R133, R0, 0x8, RZ ;  /* 0x0000000800857824 */ /* 0x000fe200078e00ff */
[----:B------:R-:W-:Y:S02]  /*0830*/  CS2R R52, SRZ ;  /* 0x0000000000347805 */ /* 0x000fe4000001ff00 */
[----:B------:R-:W-:Y:S02]  /*0840*/  CS2R R6, SRZ ;  /* 0x0000000000067805 */ /* 0x000fe4000001ff00 */
[----:B------:R-:W-:Y:S02]  /*0850*/  CS2R R34, SRZ ;  /* 0x0000000000227805 */ /* 0x000fe4000001ff00 */
[----:B------:R-:W-:-:S02]  /*0860*/  CS2R R4, SRZ ;  /* 0x0000000000047805 */ /* 0x000fc4000001ff00 */
[----:B------:R-:W-:Y:S02]  /*0870*/  CS2R R54, SRZ ;  /* 0x0000000000367805 */ /* 0x000fe4000001ff00 */
[----:B------:R-:W-:Y:S01]  /*0880*/  CS2R R2, SRZ ;  /* 0x0000000000027805 */ /* 0x000fe2000001ff00 */
[----:B------:R-:W-:Y:S06]  /*0890*/  BRA `(.L_x_1) ;  /* 0x0000003000987947 */ /* 0x000fec0003800000 */
.L_x_0:
[----:B------:R-:W-:Y:S01]  /*08a0*/  IABS R41, R19 ;  /* 0x0000001300297213 */ /* 0x000fe20000000000 */
[----:B------:R-:W-:Y:S01]  /*08b0*/  ULDC UR6, c[0x0][0x234] ;  /* 0x00008d0000067ab9 */ /* 0x000fe20000000800 */
[----:B------:R-:W-:Y:S01]  /*08c0*/  IABS R46, R18 ;  /* 0x00000012002e7213 */ /* 0x000fe20000000000 */
[----:B------:R-:W-:Y:S01]  /*08d0*/  ULDC.64 UR10, c[0x0][0x210] ;  /* 0x00008400000a7ab9 */ /* 0x000fe20000000a00 */
[----:B------:R-:W0:Y:S01]  /*08e0*/  I2F.RP R6, R41 ;  /* 0x0000002900067306 */ /* 0x000e220000209400 */
[----:B------:R-:W-:Y:S01]  /*08f0*/  IABS R10, R177 ;  /* 0x000000b1000a7213 */ /* 0x000fe20000000000 */
[C---:B------:R-:W-:Y:S01]  /*0900*/  IMAD.SHL.U32 R132, R0.reuse, 0x40, RZ ;  /* 0x0000004000847824 */ /* 0x040fe200078e00ff */
[----:B------:R-:W-:Y:S01]  /*0910*/  IABS R22, R171 ;  /* 0x000000ab00167213 */ /* 0x000fe20000000000 */
[C---:B------:R-:W-:Y:S01]  /*0920*/  IMAD.SHL.U32 R133, R0.reuse, 0x8, RZ ;  /* 0x0000000800857824 */ /* 0x040fe200078e00ff */
[----:B------:R-:W-:Y:S01]  /*0930*/  IABS R32, R152 ;  /* 0x0000009800207213 */ /* 0x000fe20000000000 */
[----:B------:R-:W-:Y:S01]  /*0940*/  IMAD.SHL.U32 R131, R131, 0x10, RZ ;  /* 0x0000001083837824 */ /* 0x000fe200078e00ff */
[----:B------:R-:W-:Y:S01]  /*0950*/  IABS R44, R126 ;  /* 0x0000007e002c7213 */ /* 0x000fe20000000000 */
[----:B------:R-:W1:Y:S01]  /*0960*/  I2F.RP R7, R46 ;  /* 0x0000002e00077306 */ /* 0x000e620000209400 */
[----:B------:R-:W-:Y:S01]  /*0970*/  IABS R33, R122 ;  /* 0x0000007a00217213 */ /* 0x000fe20000000000 */
[----:B------:R-:W-:Y:S01]  /*0980*/  IMAD.SHL.U32 R136, R0, 0x20, RZ ;  /* 0x0000002000887824 */ /* 0x000fe200078e00ff */
[----:B------:R-:W-:-:S02]  /*0990*/  IABS R12, R176 ;  /* 0x000000b0000c7213 */ /* 0x000fc40000000000 */
[----:B------:R-:W-:Y:S02]  /*09a0*/  CS2R R48, SRZ ;  /* 0x0000000000307805 */ /* 0x000fe4000001ff00 */
[----:B------:R-:W-:Y:S02]  /*09b0*/  IABS R39, R130 ;  /* 0x0000008200277213 */ /* 0x000fe40000000000 */
[----:B------:R-:W-:Y:S02]  /*09c0*/  CS2R R50, SRZ ;  /* 0x0000000000327805 */ /* 0x000fe4000001ff00 */
[----:B------:R-:W-:Y:S01]  /*09d0*/  IABS R14, R174 ;  /* 0x000000ae000e7213 */ /* 0x000fe20000000000 */
[----:B0-----:R-:W0:Y:S01]  /*09e0*/  MUFU.RCP R6, R6 ;  /* 0x0000000600067308 */ /* 0x001e220000001000 */
[----:B------:R-:W-:Y:S02]  /*09f0*/  IABS R16, R173 ;  /* 0x000000ad00107213 */ /* 0x000fe40000000000 */
[----:B------:R-:W-:-:S02]  /*0a00*/  CS2R R52, SRZ ;  /* 0x0000000000347805 */ /* 0x000fc4000001ff00 */
[----:B------:R-:W-:Y:S02]  /*0a10*/  IABS R20, R172 ;  /* 0x000000ac00147213 */ /* 0x000fe40000000000 */
[----:B------:R-:W-:Y:S02]  /*0a20*/  CS2R R54, SRZ ;  /* 0x0000000000367805 */ /* 0x000fe4000001ff00 */
[----:B------:R-:W-:Y:S02]  /*0a30*/  IABS R24, R167 ;  /* 0x000000a700187213 */ /* 0x000fe40000000000 */
[----:B------:R-:W-:Y:S02]  /*0a40*/  CS2R R56, SRZ ;  /* 0x0000000000387805 */ /* 0x000fe4000001ff00 */
[----:B------:R-:W-:Y:S01]  /*0a50*/  IABS R26, R166 ;  /* 0x000000a6001a7213 */ /* 0x000fe20000000000 */
[----:B-1----:R-:W1:Y:S01]  /*0a60*/  MUFU.RCP R7, R7 ;  /* 0x0000000700077308 */ /* 0x002e620000001000 */
[----:B------:R-:W-:-:S02]  /*0a70*/  IABS R28, R156 ;  /* 0x0000009c001c7213 */ /* 0x000fc40000000000 */
[----:B------:R-:W-:Y:S02]  /*0a80*/  CS2R R58, SRZ ;  /* 0x00000000003a7805 */ /* 0x000fe4000001ff00 */
[----:B------:R-:W-:Y:S02]  /*0a90*/  IABS R30, R154 ;  /* 0x0000009a001e7213 */ /* 0x000fe40000000000 */
[----:B------:R-:W-:Y:S02]  /*0aa0*/  IABS R38, R142 ;  /* 0x0000008e00267213 */ /* 0x000fe40000000000 */
[----:B------:R-:W-:Y:S01]  /*0ab0*/  IABS R34, R144 ;  /* 0x0000009000227213 */ /* 0x000fe20000000000 */
[----:B0-----:R-:W-:Y:S01]  /*0ac0*/  VIADD R2, R6, 0xffffffe ;  /* 0x0ffffffe06027836 */ /* 0x001fe20000000000 */
[----:B------:R-:W-:Y:S02]  /*0ad0*/  IABS R40, R128 ;  /* 0x0000008000287213 */ /* 0x000fe40000000000 */
[----:B------:R-:W-:Y:S01]  /*0ae0*/  IABS R42, R127 ;  /* 0x0000007f002a7213 */ /* 0x000fe20000000000 */
[----:B------:R0:W2:Y:S01]  /*0af0*/  F2I.FTZ.U32.TRUNC.NTZ R3, R2 ;  /* 0x0000000200037305 */ /* 0x0000a2000021f000 */
[----:B-1----:R-:W-:-:S07]  /*0b00*/  VIADD R4, R7, 0xffffffe ;  /* 0x0ffffffe07047836 */ /* 0x002fce0000000000 */
[----:B------:R-:W1:Y:S01]  /*0b10*/  F2I.FTZ.U32.TRUNC.NTZ R5, R4 ;  /* 0x0000000400057305 */ /* 0x000e62000021f000 */
[----:B0-----:R-:W-:Y:S02]  /*0b20*/  IMAD.MOV.U32 R2, RZ, RZ, RZ ;  /* 0x000000ffff027224 */ /* 0x001fe400078e00ff */
[----:B--2---:R-:W-:-:S04]  /*0b30*/  IMAD.MOV R8, RZ, RZ, -R3 ;  /* 0x000000ffff087224 */ /* 0x004fc800078e0a03 */
[----:B------:R-:W-:Y:S01]  /*0b40*/  IMAD R9, R8, R41, RZ ;  /* 0x0000002908097224 */ /* 0x000fe200078e02ff */
[----:B------:R-:W-:-:S03]  /*0b50*/  IABS R8, R178 ;  /* 0x000000b200087213 */ /* 0x000fc60000000000 */
[----:B------:R-:W-:-:S04]  /*0b60*/  IMAD.HI.U32 R3, R3, R9, R2 ;  /* 0x0000000903037227 */ /* 0x000fc800078e0002 */
[----:B-1----:R-:W-:Y:S02]  /*0b70*/  IMAD.MOV R9, RZ, RZ, -R5 ;  /* 0x000000ffff097224 */ /* 0x002fe400078e0a05 */
[----:B------:R-:W-:-:S04]  /*0b80*/  IMAD.HI.U32 R4, R3, R10, RZ ;  /* 0x0000000a03047227 */ /* 0x000fc800078e00ff */
[----:B------:R-:W-:Y:S02]  /*0b90*/  IMAD.MOV R7, RZ, RZ, -R4 ;  /* 0x000000ffff077224 */ /* 0x000fe400078e0a04 */
[----:B------:R-:W-:Y:S02]  /*0ba0*/  IMAD R9, R9, R46, RZ ;  /* 0x0000002e09097224 */ /* 0x000fe400078e02ff */
[----:B------:R-:W-:Y:S02]  /*0bb0*/  IMAD.MOV.U32 R4, RZ, RZ, RZ ;  /* 0x000000ffff047224 */ /* 0x000fe400078e00ff */
[----:B------:R-:W-:-:S04]  /*0bc0*/  IMAD.HI.U32 R6, R3, R12, RZ ;  /* 0x0000000c03067227 */ /* 0x000fc800078e00ff */
[----:B------:R-:W-:-:S04]  /*0bd0*/  IMAD.HI.U32 R36, R5, R9, R4 ;  /* 0x0000000905247227 */ /* 0x000fc800078e0004 */
[----:B------:R-:W-:Y:S02]  /*0be0*/  IMAD R4, R41, R7, R10 ;  /* 0x0000000729047224 */ /* 0x000fe400078e020a */
[----:B------:R-:W-:-:S03]  /*0bf0*/  IMAD.HI.U32 R10, R3, R22, RZ ;  /* 0x00000016030a7227 */ /* 0x000fc600078e00ff */
[C---:B------:R-:W-:Y:S01]  /*0c00*/  ISETP.GT.U32.AND P1, PT, R41.reuse, R4, PT ;  /* 0x000000042900720c */ /* 0x040fe20003f24070 */
[----:B------:R-:W-:Y:S02]  /*0c10*/  IMAD.MOV R10, RZ, RZ, -R10 ;  /* 0x000000ffff0a7224 */ /* 0x000fe400078e0a0a */
[----:B------:R-:W-:Y:S02]  /*0c20*/  IMAD.MOV R6, RZ, RZ, -R6 ;  /* 0x000000ffff067224 */ /* 0x000fe400078e0a06 */
[----:B------:R-:W-:Y:S01]  /*0c30*/  IMAD R10, R41, R10, R22 ;  /* 0x0000000a290a7224 */ /* 0x000fe200078e0216 */
[----:B------:R-:W-:Y:S01]  /*0c40*/  IABS R22, R168 ;  /* 0x000000a800167213 */ /* 0x000fe20000000000 */
[----:B------:R-:W-:-:S04]  /*0c50*/  IMAD.HI.U32 R2, R3, R8, RZ ;  /* 0x0000000803027227 */ /* 0x000fc800078e00ff */
[----:B------:R-:W-:-:S04]  /*0c60*/  IMAD.HI.U32 R13, R3, R22, RZ ;  /* 0x00000016030d7227 */ /* 0x000fc800078e00ff */
[----:B------:R-:W-:Y:S02]  /*0c70*/  IMAD.MOV R13, RZ, RZ, -R13 ;  /* 0x000000ffff0d7224 */ /* 0x000fe400078e0a0d */
[C---:B------:R-:W-:Y:S01]  /*0c80*/  IMAD R5, R41.reuse, R6, R12 ;  /* 0x0000000629057224 */ /* 0x040fe200078e020c */
[----:B------:R-:W-:Y:S01]  /*0c90*/  IABS R12, R175 ;  /* 0x000000af000c7213 */ /* 0x000fe20000000000 */
[----:B------:R-:W-:Y:S02]  /*0ca0*/  IMAD R13, R41, R13, R22 ;  /* 0x0000000d290d7224 */ /* 0x000fe400078e0216 */
[----:B------:R-:W-:Y:S01]  /*0cb0*/  IMAD.HI.U32 R22, R3, R32, RZ ;  /* 0x0000002003167227 */ /* 0x000fe200078e00ff */
[----:B------:R-:W-:-:S03]  /*0cc0*/  ISETP.GT.U32.AND P4, PT, R41, R5, PT ;  /* 0x000000052900720c */ /* 0x000fc60003f84070 */
[----:B------:R-:W-:Y:S02]  /*0cd0*/  IMAD.MOV R22, RZ, RZ, -R22 ;  /* 0x000000ffff167224 */ /* 0x000fe400078e0a16 */
[----:B------:R-:W-:Y:S02]  /*0ce0*/  IMAD.MOV R2, RZ, RZ, -R2 ;  /* 0x000000ffff027224 */ /* 0x000fe400078e0a02 */
[----:B------:R-:W-:Y:S01]  /*0cf0*/  IMAD R22, R41, R22, R32 ;  /* 0x0000001629167224 */ /* 0x000fe200078e0220 */
[----:B------:R-:W-:Y:S01]  /*0d00*/  IABS R32, R146 ;  /* 0x0000009200207213 */ /* 0x000fe20000000000 */
[----:B------:R-:W-:-:S04]  /*0d10*/  IMAD.HI.U32 R6, R3, R12, RZ ;  /* 0x0000000c03067227 */ /* 0x000fc800078e00ff */
[----:B------:R-:W-:-:S04]  /*0d20*/  IMAD.HI.U32 R25, R3, R32, RZ ;  /* 0x0000002003197227 */ /* 0x000fc800078e00ff */
[----:B------:R-:W-:Y:S02]  /*0d30*/  IMAD.MOV R25, RZ, RZ, -R25 ;  /* 0x000000ffff197224 */ /* 0x000fe400078e0a19 */
[C---:B------:R-:W-:Y:S02]  /*0d40*/  IMAD R2, R41.reuse, R2, R8 ;  /* 0x0000000229027224 */ /* 0x040fe400078e0208 */
[----:B------:R-:W-:Y:S02]  /*0d50*/  IMAD R25, R41, R25, R32 ;  /* 0x0000001929197224 */ /* 0x000fe400078e0220 */
[----:B------:R-:W-:Y:S01]  /*0d60*/  IMAD.HI.U32 R32, R3, R44, RZ ;  /* 0x0000002c03207227 */ /* 0x000fe200078e00ff */
[----:B------:R-:W-:-:S03]  /*0d70*/  ISETP.GT.U32.AND P0, PT, R41, R2, PT ;  /* 0x000000022900720c */ /* 0x000fc60003f04070 */
[----:B------:R-:W-:Y:S02]  /*0d80*/  IMAD.MOV R32, RZ, RZ, -R32 ;  /* 0x000000ffff207224 */ /* 0x000fe400078e0a20 */
[----:B------:R-:W-:Y:S02]  /*0d90*/  IMAD.MOV R6, RZ, RZ, -R6 ;  /* 0x000000ffff067224 */ /* 0x000fe400078e0a06 */
[----:B------:R-:W-:Y:S02]  /*0da0*/  IMAD R32, R41, R32, R44 ;  /* 0x0000002029207224 */ /* 0x000fe400078e022c */
[----:B------:R-:W-:Y:S02]  /*0db0*/  IMAD.MOV.U32 R44, RZ, RZ, R33 ;  /* 0x000000ffff2c7224 */ /* 0x000fe400078e0021 */
[----:B------:R-:W-:-:S04]  /*0dc0*/  IMAD.HI.U32 R7, R3, R14, RZ ;  /* 0x0000000e03077227 */ /* 0x000fc800078e00ff */
[----:B------:R-:W-:-:S04]  /*0dd0*/  IMAD.HI.U32 R35, R3, R44, RZ ;  /* 0x0000002c03237227 */ /* 0x000fc800078e00ff */
[----:B------:R-:W-:Y:S02]  /*0de0*/  IMAD.MOV R37, RZ, RZ, -R35 ;  /* 0x000000ffff257224 */ /* 0x000fe400078e0a23 */
[----:B------:R-:W-:-:S04]  /*0df0*/  IMAD.HI.U32 R35, R36, R39, RZ ;  /* 0x0000002724237227 */ /* 0x000fc800078e00ff */
[C---:B------:R-:W-:Y:S01]  /*0e00*/  IMAD R36, R41.reuse, R37, R44 ;  /* 0x0000002529247224 */ /* 0x040fe200078e022c */
[----:B------:R-:W-:Y:S01]  /*0e10*/  CS2R R44, SRZ ;  /* 0x00000000002c7805 */ /* 0x000fe2000001ff00 */
[----:B------:R-:W-:Y:S02]  /*0e20*/  IMAD R6, R41, R6, R12 ;  /* 0x0000000629067224 */ /* 0x000fe400078e020c */
[----:B------:R-:W-:Y:S01]  /*0e30*/  IMAD.HI.U32 R8, R3, R16, RZ ;  /* 0x0000001003087227 */ /* 0x000fe200078e00ff */
[C---:B------:R-:W-:Y:S02]  /*0e40*/  ISETP.GT.U32.AND P5, PT, R41.reuse, R36, PT ;  /* 0x000000242900720c */ /* 0x040fe40003fa4070 */
[----:B------:R-:W-:Y:S01]  /*0e50*/  ISETP.GT.U32.AND P2, PT, R41, R6, PT ;  /* 0x000000062900720c */ /* 0x000fe20003f44070 */
[----:B------:R-:W-:Y:S02]  /*0e60*/  IMAD.MOV R7, RZ, RZ, -R7 ;  /* 0x000000ffff077224 */ /* 0x000fe400078e0a07 */
[----:B------:R-:W-:-:S02]  /*0e70*/  IMAD.MOV R8, RZ, RZ, -R8 ;  /* 0x000000ffff087224 */ /* 0x000fc400078e0a08 */
[----:B------:R-:W-:Y:S02]  /*0e80*/  IMAD R7, R41, R7, R14 ;  /* 0x0000000729077224 */ /* 0x000fe400078e020e */
[----:B------:R-:W-:-:S03]  /*0e90*/  IMAD.HI.U32 R9, R3, R20, RZ ;  /* 0x0000001403097227 */ /* 0x000fc600078e00ff */
[C---:B------:R-:W-:Y:S01]  /*0ea0*/  ISETP.GT.U32.AND P3, PT, R41.reuse, R7, PT ;  /* 0x000000072900720c */ /* 0x040fe20003f64070 */
[--C-:B------:R-:W-:Y:S02]  /*0eb0*/  @!P5 IMAD.IADD R36, R36, 0x1, -R41.reuse ;  /* 0x000000012424d824 */ /* 0x100fe400078e0a29 */
[----:B------:R-:W-:Y:S02]  /*0ec0*/  @!P0 IMAD.IADD R2, R2, 0x1, -R41 ;  /* 0x0000000102028824 */ /* 0x000fe400078e0a29 */
[C---:B------:R-:W-:Y:S01]  /*0ed0*/  IMAD R8, R41.reuse, R8, R16 ;  /* 0x0000000829087224 */ /* 0x040fe200078e0210 */
[----:B------:R-:W-:Y:S01]  /*0ee0*/  ISETP.GT.U32.AND P0, PT, R41, R36, PT ;  /* 0x000000242900720c */ /* 0x000fe20003f04070 */
[----:B------:R-:W-:Y:S01]  /*0ef0*/  IMAD.HI.U32 R14, R3, R24, RZ ;  /* 0x00000018030e7227 */ /* 0x000fe200078e00ff */
[----:B------:R-:W-:-:S03]  /*0f00*/  IABS R16, R170 ;  /* 0x000000aa00107213 */ /* 0x000fc60000000000 */
[----:B------:R-:W-:Y:S01]  /*0f10*/  @!P1 IMAD.IADD R4, R4, 0x1, -R41 ;  /* 0x0000000104049824 */ /* 0x000fe200078e0a29 */
[----:B------:R-:W-:Y:S01]  /*0f20*/  ISETP.GT.U32.AND P1, PT, R41, R2, PT ;  /* 0x000000022900720c */ /* 0x000fe20003f24070 */
[----:B------:R-:W-:Y:S02]  /*0f30*/  IMAD.MOV R9, RZ, RZ, -R9 ;  /* 0x000000ffff097224 */ /* 0x000fe400078e0a09 */
[----:B------:R-:W-:Y:S02]  /*0f40*/  IMAD.MOV R14, RZ, RZ, -R14 ;  /* 0x000000ffff0e7224 */ /* 0x000fe400078e0a0e */
[----:B------:R-:W-:-:S04]  /*0f50*/  IMAD.HI.U32 R11, R3, R16, RZ ;  /* 0x00000010030b7227 */ /* 0x000fc800078e00ff */
[----:B------:R-:W-:-:S04]  /*0f60*/  IMAD.HI.U32 R15, R3, R26, RZ ;  /* 0x0000001a030f7227 */ /* 0x000fc800078e00ff */
[----:B------:R-:W-:Y:S01]  /*0f70*/  @!P2 IMAD.IADD R6, R6, 0x1, -R41 ;  /* 0x000000010606a824 */ /* 0x000fe200078e0a29 */
[C---:B------:R-:W-:Y:S01]  /*0f80*/  ISETP.GT.U32.AND P2, PT, R41.reuse, R4, PT ;  /* 0x000000042900720c */ /* 0x040fe20003f44070 */
[C---:B------:R-:W-:Y:S01]  /*0f90*/  IMAD R9, R41.reuse, R9, R20 ;  /* 0x0000000929097224 */ /* 0x040fe200078e0214 */
[----:B------:R-:W-:Y:S01]  /*0fa0*/  IABS R20, R169 ;  /* 0x000000a900147213 */ /* 0x000fe20000000000 */
[C---:B------:R-:W-:Y:S01]  /*0fb0*/  IMAD R14, R41.reuse, R14, R24 ;  /* 0x0000000e290e7224 */ /* 0x040fe200078e0218 */
[----:B------:R-:W-:Y:S01]  /*0fc0*/  IABS R24, R165 ;  /* 0x000000a500187213 */ /* 0x000fe20000000000 */
[----:B------:R-:W-:Y:S01]  /*0fd0*/  IMAD.MOV R11, RZ, RZ, -R11 ;  /* 0x000000ffff0b7224 */ /* 0x000fe200078e0a0b */
[----:B------:R-:W-:Y:S01]  /*0fe0*/  ISETP.GT.U32.AND P5, PT, R41, R6, PT ;  /* 0x000000062900720c */ /* 0x000fe20003fa4070 */
[----:B------:R-:W-:Y:S02]  /*0ff0*/  IMAD.MOV R15, RZ, RZ, -R15 ;  /* 0x000000ffff0f7224 */ /* 0x000fe400078e0a0f */
[----:B------:R-:W-:Y:S01]  /*1000*/  @!P4 IMAD.IADD R5, R5, 0x1, -R41 ;  /* 0x000000010505c824 */ /* 0x000fe200078e0a29 */
[----:B------:R-:W-:Y:S01]  /*1010*/  ISETP.GT.U32.AND P4, PT, R41, R8, PT ;  /* 0x000000082900720c */ /* 0x000fe20003f84070 */
[----:B------:R-:W-:-:S04]  /*1020*/  IMAD.HI.U32 R12, R3, R20, RZ ;  /* 0x00000014030c7227 */ /* 0x000fc800078e00ff */
[--C-:B------:R-:W-:Y:S01]  /*1030*/  @!P0 IMAD.IADD R36, R36, 0x1, -R41.reuse ;  /* 0x0000000124248824 */ /* 0x100fe200078e0a29 */
[C---:B------:R-:W-:Y:S01]  /*1040*/  ISETP.GT.U32.AND P0, PT, R41.reuse, R9, PT ;  /* 0x000000092900720c */ /* 0x040fe20003f04070 */
[C---:B------:R-:W-:Y:S02]  /*1050*/  IMAD R11, R41.reuse, R11, R16 ;  /* 0x0000000b290b7224 */ /* 0x040fe400078e0210 */
[----:B------:R-:W-:Y:S01]  /*1060*/  IMAD R15, R41, R15, R26 ;  /* 0x0000000f290f7224 */ /* 0x000fe200078e021a */
[----:B------:R-:W-:Y:S01]  /*1070*/  IABS R26, R164 ;  /* 0x000000a4001a7213 */ /* 0x000fe20000000000 */
[----:B------:R-:W-:Y:S01]  /*1080*/  @!P3 IMAD.IADD R7, R7, 0x1, -R41 ;  /* 0x000000010707b824 */ /* 0x000fe200078e0a29 */
[----:B------:R-:W-:Y:S01]  /*1090*/  ISETP.GT.U32.AND P3, PT, R41, R5, PT ;  /* 0x000000052900720c */ /* 0x000fe20003f64070 */
[----:B------:R-:W-:-:S03]  /*10a0*/  IMAD.HI.U32 R16, R3, R24, RZ ;  /* 0x0000001803107227 */ /* 0x000fc600078e00ff */
[C---:B------:R-:W-:Y:S01]  /*10b0*/  ISETP.GT.U32.AND P6, PT, R41.reuse, R7, PT ;  /* 0x000000072900720c */ /* 0x040fe20003fc4070 */
[----:B------:R-:W-:Y:S02]  /*10c0*/  IMAD.MOV R12, RZ, RZ, -R12 ;  /* 0x000000ffff0c7224 */ /* 0x000fe400078e0a0c */
[----:B------:R-:W-:Y:S01]  /*10d0*/  @!P1 IMAD.IADD R2, R2, 0x1, -R41 ;  /* 0x0000000102029824 */ /* 0x000fe200078e0a29 */
[----:B------:R-:W-:Y:S01]  /*10e0*/  ISETP.GT.U32.AND P1, PT, R41, R10, PT ;  /* 0x0000000a2900720c */ /* 0x000fe20003f24070 */
[----:B------:R-:W-:Y:S02]  /*10f0*/  IMAD.MOV R16, RZ, RZ, -R16 ;  /* 0x000000ffff107224 */ /* 0x000fe400078e0a10 */
[----:B------:R-:W-:-:S04]  /*1100*/  IMAD.HI.U32 R17, R3, R26, RZ ;  /* 0x0000001a03117227 */ /* 0x000fc800078e00ff */
[----:B------:R-:W-:Y:S01]  /*1110*/  @!P2 IMAD.IADD R4, R4, 0x1, -R41 ;  /* 0x000000010404a824 */ /* 0x000fe200078e0a29 */
[C---:B------:R-:W-:Y:S01]  /*1120*/  ISETP.GT.U32.AND P2, PT, R41.reuse, R11, PT ;  /* 0x0000000b2900720c */ /* 0x040fe20003f44070 */
[----:B------:R-:W-:Y:S02]  /*1130*/  IMAD R12, R41, R12, R20 ;  /* 0x0000000c290c7224 */ /* 0x000fe400078e0214 */
[----:B------:R-:W-:-:S04]  /*1140*/  IMAD.HI.U32 R20, R3, R28, RZ ;  /* 0x0000001c03147227 */ /* 0x000fc800078e00ff */
[----:B------:R-:W-:Y:S02]  /*1150*/  IMAD R16, R41, R16, R24 ;  /* 0x0000001029107224 */ /* 0x000fe400078e0218 */
[----:B------:R-:W-:Y:S02]  /*1160*/  IMAD.MOV R17, RZ, RZ, -R17 ;  /* 0x000000ffff117224 */ /* 0x000fe400078e0a11 */
[----:B------:R-:W-:Y:S02]  /*1170*/  IMAD.MOV R20, RZ, RZ, -R20 ;  /* 0x000000ffff147224 */ /* 0x000fe400078e0a14 */
[--C-:B------:R-:W-:Y:S01]  /*1180*/  @!P0 IMAD.IADD R9, R9, 0x1, -R41.reuse ;  /* 0x0000000109098824 */ /* 0x100fe200078e0a29 */
[C---:B------:R-:W-:Y:S01]  /*1190*/  ISETP.GT.U32.AND P0, PT, R41.reuse, R16, PT ;  /* 0x000000102900720c */ /* 0x040fe20003f04070 */
[----:B------:R-:W-:Y:S02]  /*11a0*/  IMAD R17, R41, R17, R26 ;  /* 0x0000001129117224 */ /* 0x000fe400078e021a */
[----:B------:R-:W-:Y:S01]  /*11b0*/  @!P3 IMAD.IADD R5, R5, 0x1, -R41 ;  /* 0x000000010505b824 */ /* 0x000fe200078e0a29 */
[----:B------:R-:W-:Y:S01]  /*11c0*/  ISETP.GT.U32.AND P3, PT, R41, R12, PT ;  /* 0x0000000c2900720c */ /* 0x000fe20003f64070 */
[----:B------:R-:W-:-:S04]  /*11d0*/  IMAD.HI.U32 R21, R3, R30, RZ ;  /* 0x0000001e03157227 */ /* 0x000fc800078e00ff */
[C---:B------:R-:W-:Y:S01]  /*11e0*/  IMAD R20, R41.reuse, R20, R28 ;  /* 0x0000001429147224 */ /* 0x040fe200078e021c */
[----:B------:R-:W-:Y:S01]  /*11f0*/  IABS R28, R150 ;  /* 0x00000096001c7213 */ /* 0x000fe20000000000 */
[--C-:B------:R-:W-:Y:S01]  /*1200*/  @!P5 IMAD.IADD R6, R6, 0x1, -R41.reuse ;  /* 0x000000010606d824 */ /* 0x100fe200078e0a29 */
[C---:B------:R-:W-:Y:S01]  /*1210*/  ISETP.GT.U32.AND P5, PT, R41.reuse, R13, PT ;  /* 0x0000000d2900720c */ /* 0x040fe20003fa4070 */
[----:B------:R-:W-:Y:S01]  /*1220*/  @!P1 IMAD.IADD R10, R10, 0x1, -R41 ;  /* 0x000000010a0a9824 */ /* 0x000fe200078e0a29 */
[----:B------:R-:W-:Y:S01]  /*1230*/  ISETP.GT.U32.AND P1, PT, R41, R17, PT ;  /* 0x000000112900720c */ /* 0x000fe20003f24070 */
[----:B------:R-:W-:Y:S02]  /*1240*/  IMAD.MOV R21, RZ, RZ, -R21 ;  /* 0x000000ffff157224 */ /* 0x000fe400078e0a15 */
[--C-:B------:R-:W-:Y:S01]  /*1250*/  @!P2 IMAD.IADD R11, R11, 0x1, -R41.reuse ;  /* 0x000000010b0ba824 */ /* 0x100fe200078e0a29 */
[----:B------:R-:W-:Y:S01]  /*1260*/  ISETP.GT.U32.AND P2, PT, R41, R20, PT ;  /* 0x000000142900720c */ /* 0x000fe20003f44070 */
[--C-:B------:R-:W-:Y:S01]  /*1270*/  @!P6 IMAD.IADD R7, R7, 0x1, -R41.reuse ;  /* 0x000000010707e824 */ /* 0x100fe200078e0a29 */
[C---:B------:R-:W-:Y:S01]  /*1280*/  ISETP.GT.U32.AND P6, PT, R41.reuse, R14, PT ;  /* 0x0000000e2900720c */ /* 0x040fe20003fc4070 */
[C---:B------:R-:W-:Y:S01]  /*1290*/  IMAD R21, R41.reuse, R21, R30 ;  /* 0x0000001529157224 */ /* 0x040fe200078e021e */
[----:B------:R-:W-:Y:S01]  /*12a0*/  IABS R30, R148 ;  /* 0x00000094001e7213 */ /* 0x000fe20000000000 */
[--C-:B------:R-:W-:Y:S01]  /*12b0*/  @!P0 IMAD.IADD R16, R16, 0x1, -R41.reuse ;  /* 0x0000000110108824 */ /* 0x100fe200078e0a29 */
[C---:B------:R-:W-:Y:S01]  /*12c0*/  ISETP.GT.U32.AND P0, PT, R41.reuse, R10, PT ;  /* 0x0000000a2900720c */ /* 0x040fe20003f04070 */
[--C-:B------:R-:W-:Y:S01]  /*12d0*/  @!P3 IMAD.IADD R12, R12, 0x1, -R41.reuse ;  /* 0x000000010c0cb824 */ /* 0x100fe200078e0a29 */
[C---:B------:R-:W-:Y:S01]  /*12e0*/  ISETP.GT.U32.AND P3, PT, R41.reuse, R21, PT ;  /* 0x000000152900720c */ /* 0x040fe20003f64070 */
[--C-:B------:R-:W-:Y:S01]  /*12f0*/  @!P4 IMAD.IADD R8, R8, 0x1, -R41.reuse ;  /* 0x000000010808c824 */ /* 0x100fe200078e0a29 */
[----:B------:R-:W-:Y:S01]  /*1300*/  ISETP.GT.U32.AND P4, PT, R41, R15, PT ;  /* 0x0000000f2900720c */ /* 0x000fe20003f84070 */
[--C-:B------:R-:W-:Y:S01]  /*1310*/  @!P5 IMAD.IADD R13, R13, 0x1, -R41.reuse ;  /* 0x000000010d0dd824 */ /* 0x100fe200078e0a29 */
[----:B------:R-:W-:Y:S01]  /*1320*/  ISETP.GT.U32.AND P5, PT, R41, R22, PT ;  /* 0x000000162900720c */ /* 0x000fe20003fa4070 */
[----:B------:R-:W-:Y:S01]  /*1330*/  @!P1 IMAD.IADD R17, R17, 0x1, -R41 ;  /* 0x0000000111119824 */ /* 0x000fe200078e0a29 */
[----:B------:R-:W-:Y:S01]  /*1340*/  ISETP.GT.U32.AND P1, PT, R41, R11, PT ;  /* 0x0000000b2900720c */ /* 0x000fe20003f24070 */
[----:B------:R-:W-:-:S04]  /*1350*/  IMAD.HI.U32 R27, R3, R38, RZ ;  /* 0x00000026031b7227 */ /* 0x000fc800078e00ff */
[--C-:B------:R-:W-:Y:S01]  /*1360*/  @!P2 IMAD.IADD R20, R20, 0x1, -R41.reuse ;  /* 0x000000011414a824 */ /* 0x100fe200078e0a29 */
[C---:B------:R-:W-:Y:S01]  /*1370*/  ISETP.GT.U32.AND P2, PT, R41.reuse, R12, PT ;  /* 0x0000000c2900720c */ /* 0x040fe20003f44070 */
[----:B------:R-:W-:Y:S01]  /*1380*/  @!P6 IMAD.IADD R14, R14, 0x1, -R41 ;  /* 0x000000010e0ee824 */ /* 0x000fe200078e0a29 */
[----:B------:R-:W-:Y:S01]  /*1390*/  ISETP.GT.U32.AND P6, PT, R41, R8, PT ;  /* 0x000000082900720c */ /* 0x000fe20003fc4070 */
[----:B------:R-:W-:Y:S02]  /*13a0*/  IMAD.MOV R27, RZ, RZ, -R27 ;  /* 0x000000ffff1b7224 */ /* 0x000fe400078e0a1b */
[----:B------:R-:W-:-:S04]  /*13b0*/  IMAD.HI.U32 R24, R3, R30, RZ ;  /* 0x0000001e03187227 */ /* 0x000fc800078e00ff */
[----:B------:R-:W-:-:S04]  /*13c0*/  IMAD.HI.U32 R26, R3, R34, RZ ;  /* 0x00000022031a7227 */ /* 0x000fc800078e00ff */
[--C-:B------:R-:W-:Y:S01]  /*13d0*/  @!P0 IMAD.IADD R10, R10, 0x1, -R41.reuse ;  /* 0x000000010a0a8824 */ /* 0x100fe200078e0a29 */
[C---:B------:R-:W-:Y:S01]  /*13e0*/  ISETP.GT.U32.AND P0, PT, R41.reuse, R16, PT ;  /* 0x000000102900720c */ /* 0x040fe20003f04070 */
[----:B------:R-:W-:Y:S01]  /*13f0*/  IMAD R27, R41, R27, R38 ;  /* 0x0000001b291b7224 */ /* 0x000fe200078e0226 */
[----:B------:R-:W-:Y:S01]  /*1400*/  IABS R38, R129 ;  /* 0x0000008100267213 */ /* 0x000fe20000000000 */
[----:B------:R-:W-:Y:S01]  /*1410*/  @!P3 IMAD.IADD R21, R21, 0x1, -R41 ;  /* 0x000000011515b824 */ /* 0x000fe200078e0a29 */
[----:B------:R-:W-:Y:S01]  /*1420*/  ISETP.GT.U32.AND P3, PT, R41, R13, PT ;  /* 0x0000000d2900720c */ /* 0x000fe20003f64070 */
[----:B------:R-:W-:Y:S02]  /*1430*/  IMAD.MOV R24, RZ, RZ, -R24 ;  /* 0x000000ffff187224 */ /* 0x000fe400078e0a18 */
[----:B------:R-:W-:Y:S02]  /*1440*/  IMAD.MOV R26, RZ, RZ, -R26 ;  /* 0x000000ffff1a7224 */ /* 0x000fe400078e0a1a */
[----:B------:R-:W-:-:S04]  /*1450*/  IMAD.HI.U32 R23, R3, R28, RZ ;  /* 0x0000001c03177227 */ /* 0x000fc800078e00ff */
[--C-:B------:R-:W-:Y:S01]  /*1460*/  @!P4 IMAD.IADD R15, R15, 0x1, -R41.reuse ;  /* 0x000000010f0fc824 */ /* 0x100fe200078e0a29 */
[C---:B------:R-:W-:Y:S01]  /*1470*/  ISETP.GT.U32.AND P4, PT, R41.reuse, R9, PT ;  /* 0x000000092900720c */ /* 0x040fe20003f84070 */
[--C-:B------:R-:W-:Y:S01]  /*1480*/  @!P5 IMAD.IADD R22, R22, 0x1, -R41.reuse ;  /* 0x000000011616d824 */ /* 0x100fe200078e0a29 */
[----:B------:R-:W-:Y:S01]  /*1490*/  ISETP.GT.U32.AND P5, PT, R41, R14, PT ;  /* 0x0000000e2900720c */ /* 0x000fe20003fa4070 */
[----:B------:R-:W-:Y:S01]  /*14a0*/  @!P1 IMAD.IADD R11, R11, 0x1, -R41 ;  /* 0x000000010b0b9824 */ /* 0x000fe200078e0a29 */
[----:B------:R-:W-:Y:S01]  /*14b0*/  ISETP.GT.U32.AND P1, PT, R41, R17, PT ;  /* 0x000000112900720c */ /* 0x000fe20003f24070 */
[----:B------:R-:W-:-:S04]  /*14c0*/  IMAD.HI.U32 R29, R3, R38, RZ ;  /* 0x00000026031d7227 */ /* 0x000fc800078e00ff */
[----:B------:R-:W-:Y:S01]  /*14d0*/  @!P2 IMAD.IADD R12, R12, 0x1, -R41 ;  /* 0x000000010c0ca824 */ /* 0x000fe200078e0a29 */
[C---:B------:R-:W-:Y:S01]  /*14e0*/  ISETP.GT.U32.AND P2, PT, R41.reuse, R20, PT ;  /* 0x000000142900720c */ /* 0x040fe20003f44070 */
[C---:B------:R-:W-:Y:S02]  /*14f0*/  IMAD R24, R41.reuse, R24, R30 ;  /* 0x0000001829187224 */ /* 0x040fe400078e021e */
[----:B------:R-:W-:Y:S01]  /*1500*/  IMAD R26, R41, R26, R34 ;  /* 0x0000001a291a7224 */ /* 0x000fe200078e0222 */
[----:B------:R-:W-:Y:S01]  /*1510*/  IABS R34, R140 ;  /* 0x0000008c00227213 */ /* 0x000fe20000000000 */
[----:B------:R-:W-:Y:S02]  /*1520*/  IMAD.MOV R23, RZ, RZ, -R23 ;  /* 0x000000ffff177224 */ /* 0x000fe400078e0a17 */
[----:B------:R-:W-:-:S04]  /*1530*/  IMAD.HI.U32 R30, R3, R40, RZ ;  /* 0x00000028031e7227 */ /* 0x000fc800078e00ff */
[----:B------:R-:W-:Y:S01]  /*1540*/  @!P6 IMAD.IADD R8, R8, 0x1, -R41 ;  /* 0x000000010808e824 */ /* 0x000fe200078e0a29 */
[C---:B------:R-:W-:Y:S01]  /*1550*/  ISETP.GT.U32.AND P6, PT, R41.reuse, R15, PT ;  /* 0x0000000f2900720c */ /* 0x040fe20003fc4070 */
[----:B------:R-:W-:Y:S02]  /*1560*/  IMAD.MOV R29, RZ, RZ, -R29 ;  /* 0x000000ffff1d7224 */ /* 0x000fe400078e0a1d */
[----:B------:R-:W-:Y:S02]  /*1570*/  IMAD R23, R41, R23, R28 ;  /* 0x0000001729177224 */ /* 0x000fe400078e021c */
[----:B------:R-:W-:Y:S02]  /*1580*/  IMAD.MOV R30, RZ, RZ, -R30 ;  /* 0x000000ffff1e7224 */ /* 0x000fe400078e0a1e */
[----:B------:R-:W-:-:S04]  /*1590*/  IMAD.HI.U32 R28, R3, R34, RZ ;  /* 0x00000022031c7227 */ /* 0x000fc800078e00ff */
[--C-:B------:R-:W-:Y:S01]  /*15a0*/  @!P0 IMAD.IADD R16, R16, 0x1, -R41.reuse ;  /* 0x0000000110108824 */ /* 0x100fe200078e0a29 */
[C---:B------:R-:W-:Y:S01]  /*15b0*/  ISETP.GT.U32.AND P0, PT, R41.reuse, R25, PT ;  /* 0x000000192900720c */ /* 0x040fe20003f04070 */
[----:B------:R-:W-:Y:S01]  /*15c0*/  IMAD R29, R41, R29, R38 ;  /* 0x0000001d291d7224 */ /* 0x000fe200078e0226 */
[----:B------:R-:W-:Y:S01]  /*15d0*/  IABS R38, R125 ;  /* 0x0000007d00267213 */ /* 0x000fe20000000000 */
[----:B------:R-:W-:Y:S01]  /*15e0*/  @!P3 IMAD.IADD R13, R13, 0x1, -R41 ;  /* 0x000000010d0db824 */ /* 0x000fe200078e0a29 */
[----:B------:R-:W-:Y:S01]  /*15f0*/  ISETP.GT.U32.AND P3, PT, R41, R21, PT ;  /* 0x000000152900720c */ /* 0x000fe20003f64070 */
[----:B------:R-:W-:-:S04]  /*1600*/  IMAD.HI.U32 R31, R3, R42, RZ ;  /* 0x0000002a031f7227 */ /* 0x000fc800078e00ff */
[----:B------:R-:W-:Y:S01]  /*1610*/  IMAD R30, R41, R30, R40 ;  /* 0x0000001e291e7224 */ /* 0x000fe200078e0228 */
[----:B------:R-:W-:Y:S01]  /*1620*/  IABS R40, R124 ;  /* 0x0000007c00287213 */ /* 0x000fe20000000000 */
[----:B------:R-:W-:Y:S02]  /*1630*/  IMAD.MOV R28, RZ, RZ, -R28 ;  /* 0x000000ffff1c7224 */ /* 0x000fe400078e0a1c */
[--C-:B------:R-:W-:Y:S01]  /*1640*/  @!P4 IMAD.IADD R9, R9, 0x1, -R41.reuse ;  /* 0x000000010909c824 */ /* 0x100fe200078e0a29 */
[C---:B------:R-:W-:Y:S01]  /*1650*/  ISETP.GT.U32.AND P4, PT, R41.reuse, R22, PT ;  /* 0x000000162900720c */ /* 0x040fe20003f84070 */
[--C-:B------:R-:W-:Y:S01]  /*1660*/  @!P5 IMAD.IADD R14, R14, 0x1, -R41.reuse ;  /* 0x000000010e0ed824 */ /* 0x100fe200078e0a29 */
[----:B------:R-:W-:Y:S01]  /*1670*/  ISETP.GT.U32.AND P5, PT, R41, R23, PT ;  /* 0x000000172900720c */ /* 0x000fe20003fa4070 */
[----:B------:R-:W-:Y:S01]  /*1680*/  @!P1 IMAD.IADD R17, R17, 0x1, -R41 ;  /* 0x0000000111119824 */ /* 0x000fe200078e0a29 */
[----:B------:R-:W-:Y:S01]  /*1690*/  ISETP.GT.U32.AND P1, PT, R41, R26, PT ;  /* 0x0000001a2900720c */ /* 0x000fe20003f24070 */
[----:B------:R-:W-:-:S02]  /*16a0*/  IMAD.MOV R31, RZ, RZ, -R31 ;  /* 0x000000ffff1f7224 */ /* 0x000fc400078e0a1f */
[----:B------:R-:W-:-:S04]  /*16b0*/  IMAD.HI.U32 R33, R3, R38, RZ ;  /* 0x0000002603217227 */ /* 0x000fc800078e00ff */
[----:B------:R-:W-:Y:S01]  /*16c0*/  @!P2 IMAD.IADD R20, R20, 0x1, -R41 ;  /* 0x000000011414a824 */ /* 0x000fe200078e0a29 */
[C---:B------:R-:W-:Y:S01]  /*16d0*/  ISETP.GT.U32.AND P2, PT, R41.reuse, R27, PT ;  /* 0x0000001b2900720c */ /* 0x040fe20003f44070 */
[----:B------:R-:W-:Y:S02]  /*16e0*/  IMAD R28, R41, R28, R34 ;  /* 0x0000001c291c7224 */ /* 0x000fe400078e0222 */
[----:B------:R-:W-:-:S04]  /*16f0*/  IMAD.HI.U32 R34, R3, R40, RZ ;  /* 0x0000002803227227 */ /* 0x000fc800078e00ff */
[----:B------:R-:W-:Y:S01]  /*1700*/  IMAD R31, R41, R31, R42 ;  /* 0x0000001f291f7224 */ /* 0x000fe200078e022a */
[----:B------:R-:W-:Y:S01]  /*1710*/  IABS R42, R123 ;  /* 0x0000007b002a7213 */ /* 0x000fe20000000000 */
[----:B------:R-:W-:Y:S01]  /*1720*/  @!P6 IMAD.IADD R15, R15, 0x1, -R41 ;  /* 0x000000010f0fe824 */ /* 0x000fe200078e0a29 */
[----:B------:R-:W-:Y:S01]  /*1730*/  ISETP.GT.U32.AND P6, PT, R41, R24, PT ;  /* 0x000000182900720c */ /* 0x000fe20003fc4070 */
[----:B------:R-:W-:Y:S02]  /*1740*/  IMAD.MOV R33, RZ, RZ, -R33 ;  /* 0x000000ffff217224 */ /* 0x000fe400078e0a21 */
[----:B------:R-:W-:Y:S02]  /*1750*/  IMAD.MOV R34, RZ, RZ, -R34 ;  /* 0x000000ffff227224 */ /* 0x000fe400078e0a22 */
[----:B------:R-:W-:Y:S01]  /*1760*/  @!P0 IMAD.IADD R25, R25, 0x1, -R41 ;  /* 0x0000000119198824 */ /* 0x000fe200078e0a29 */
[C---:B------:R-:W-:Y:S01]  /*1770*/  ISETP.GT.U32.AND P0, PT, R41.reuse, R32, PT ;  /* 0x000000202900720c */ /* 0x040fe20003f04070 */
[----:B------:R-:W-:-:S02]  /*1780*/  IMAD R33, R41, R33, R38 ;  /* 0x0000002129217224 */ /* 0x000fc400078e0226 */
[----:B------:R-:W-:Y:S01]  /*1790*/  @!P3 IMAD.IADD R21, R21, 0x1, -R41 ;  /* 0x000000011515b824 */ /* 0x000fe200078e0a29 */
[----:B------:R-:W-:Y:S01]  /*17a0*/  ISETP.GT.U32.AND P3, PT, R41, R28, PT ;  /* 0x0000001c2900720c */ /* 0x000fe20003f64070 */
[----:B------:R-:W-:-:S04]  /*17b0*/  IMAD.HI.U32 R3, R3, R42, RZ ;  /* 0x0000002a03037227 */ /* 0x000fc800078e00ff */
[C---:B------:R-:W-:Y:S01]  /*17c0*/  IMAD R34, R41.reuse, R34, R40 ;  /* 0x0000002229227224 */ /* 0x040fe200078e0228 */
[----:B------:R-:W-:Y:S01]  /*17d0*/  LOP3.LUT R40, R132, 0x1c0, RZ, 0xc0, !PT ;  /* 0x000001c084287812 */ /* 0x000fe200078ec0ff */
[--C-:B------:R-:W-:Y:S01]  /*17e0*/  @!P4 IMAD.IADD R22, R22, 0x1, -R41.reuse ;  /* 0x000000011616c824 */ /* 0x100fe200078e0a29 */
[----:B------:R-:W-:Y:S01]  /*17f0*/  ISETP.GT.U32.AND P4, PT, R41, R29, PT ;  /* 0x0000001d2900720c */ /* 0x000fe20003f84070 */
[--C-:B------:R-:W-:Y:S01]  /*1800*/  @!P5 IMAD.IADD R23, R23, 0x1, -R41.reuse ;  /* 0x000000011717d824 */ /* 0x100fe200078e0a29 */
[C---:B------:R-:W-:Y:S01]  /*1810*/  ISETP.GT.U32.AND P5, PT, R41.reuse, R30, PT ;  /* 0x0000001e2900720c */ /* 0x040fe20003fa4070 */
[----:B------:R-:W-:Y:S01]  /*1820*/  @!P1 IMAD.IADD R26, R26, 0x1, -R41 ;  /* 0x000000011a1a9824 */ /* 0x000fe200078e0a29 */
[----:B------:R-:W-:Y:S01]  /*1830*/  ISETP.GT.U32.AND P1, PT, R41, R33, PT ;  /* 0x000000212900720c */ /* 0x000fe20003f24070 */
[----:B------:R-:W-:Y:S02]  /*1840*/  IMAD.MOV R3, RZ, RZ, -R3 ;  /* 0x000000ffff037224 */ /* 0x000fe400078e0a03 */
[----:B------:R-:W-:-:S02]  /*1850*/  IMAD.MOV R37, RZ, RZ, -R35 ;  /* 0x000000ffff257224 */ /* 0x000fc400078e0a23 */
[--C-:B------:R-:W-:Y:S01]  /*1860*/  @!P2 IMAD.IADD R27, R27, 0x1, -R41.reuse ;  /* 0x000000011b1ba824 */ /* 0x100fe200078e0a29 */
[C---:B------:R-:W-:Y:S01]  /*1870*/  ISETP.GT.U32.AND P2, PT, R41.reuse, R34, PT ;  /* 0x000000222900720c */ /* 0x040fe20003f44070 */
[C---:B------:R-:W-:Y:S02]  /*1880*/  IMAD R35, R41.reuse, R3, R42 ;  /* 0x0000000329237224 */ /* 0x040fe400078e022a */
[----:B------:R-:W-:Y:S01]  /*1890*/  @!P6 IMAD.IADD R24, R24, 0x1, -R41 ;  /* 0x000000011818e824 */ /* 0x000fe200078e0a29 */
[C---:B------:R-:W-:Y:S01]  /*18a0*/  ISETP.GT.U32.AND P6, PT, R41.reuse, R31, PT ;  /* 0x0000001f2900720c */ /* 0x040fe20003fc4070 */
[----:B------:R-:W-:Y:S01]  /*18b0*/  IMAD R3, R46, R37, R39 ;  /* 0x000000252e037224 */ /* 0x000fe200078e0227 */
[----:B------:R-:W-:Y:S01]  /*18c0*/  SHF.R.S32.HI R37, RZ, 0x6, R0 ;  /* 0x00000006ff257819 */ /* 0x000fe20000011400 */
[--C-:B------:R-:W-:Y:S01]  /*18d0*/  @!P0 IMAD.IADD R32, R32, 0x1, -R41.reuse ;  /* 0x0000000120208824 */ /* 0x100fe200078e0a29 */
[----:B------:R-:W-:Y:S01]  /*18e0*/  ISETP.GT.U32.AND P0, PT, R41, R26, PT ;  /* 0x0000001a2900720c */ /* 0x000fe20003f04070 */
[--C-:B------:R-:W-:Y:S01]  /*18f0*/  @!P3 IMAD.IADD R28, R28, 0x1, -R41.reuse ;  /* 0x000000011c1cb824 */ /* 0x100fe200078e0a29 */
[----:B------:R-:W-:Y:S01]  /*1900*/  ISETP.GT.U32.AND P3, PT, R46, R3, PT ;  /* 0x000000032e00720c */ /* 0x000fe20003f64070 */
[--C-:B------:R-:W-:Y:S01]  /*1910*/  @!P4 IMAD.IADD R29, R29, 0x1, -R41.reuse ;  /* 0x000000011d1dc824 */ /* 0x100fe200078e0a29 */
[C---:B------:R-:W-:Y:S01]  /*1920*/  ISETP.GT.U32.AND P4, PT, R41.reuse, R23, PT ;  /* 0x000000172900720c */ /* 0x040fe20003f84070 */
[--C-:B------:R-:W-:Y:S01]  /*1930*/  @!P5 IMAD.IADD R30, R30, 0x1, -R41.reuse ;  /* 0x000000011e1ed824 */ /* 0x100fe200078e0a29 */
[----:B------:R-:W-:Y:S01]  /*1940*/  ISETP.GT.U32.AND P5, PT, R41, R24, PT ;  /* 0x000000182900720c */ /* 0x000fe20003fa4070 */
[--C-:B------:R-:W-:Y:S01]  /*1950*/  @!P1 IMAD.IADD R33, R33, 0x1, -R41.reuse ;  /* 0x0000000121219824 */ /* 0x100fe200078e0a29 */
[C---:B------:R-:W-:Y:S01]  /*1960*/  ISETP.GT.U32.AND P1, PT, R41.reuse, R27, PT ;  /* 0x0000001b2900720c */ /* 0x040fe20003f24070 */
[--C-:B------:R-:W-:Y:S01]  /*1970*/  @!P2 IMAD.IADD R34, R34, 0x1, -R41.reuse ;  /* 0x000000012222a824 */ /* 0x100fe200078e0a29 */
[----:B------:R-:W-:Y:S01]  /*1980*/  ISETP.GT.U32.AND P2, PT, R41, R35, PT ;  /* 0x000000232900720c */ /* 0x000fe20003f44070 */
[--C-:B------:R-:W-:Y:S01]  /*1990*/  @!P6 IMAD.IADD R31, R31, 0x1, -R41.reuse ;  /* 0x000000011f1fe824 */ /* 0x100fe200078e0a29 */
[----:B------:R-:W-:Y:S01]  /*19a0*/  ISETP.GT.U32.AND P6, PT, R41, R25, PT ;  /* 0x000000192900720c */ /* 0x000fe20003fc4070 */
[--C-:B------:R-:W-:Y:S01]  /*19b0*/  @!P0 IMAD.IADD R26, R26, 0x1, -R41.reuse ;  /* 0x000000011a1a8824 */ /* 0x100fe200078e0a29 */
[----:B------:R-:W-:Y:S01]  /*19c0*/  SGXT R37, R37, 0x1 ;  /* 0x000000012525781a */ /* 0x000fe20000000200 */
        /* <DEDUP_REMOVED lines=9> */
[----:B------:R-:W-:Y:S01]  /*1a60*/  ISETP.GT.U32.AND P1, PT, R46, R3, PT ;  /* 0x000000032e00720c */ /* 0x000fe20003f24070 */
[--C-:B------:R-:W-:Y:S01]  /*1a70*/  @!P6 IMAD.IADD R25, R25, 0x1, -R41.reuse ;  /* 0x000000011919e824 */ /* 0x100fe200078e0a29 */
[----:B------:R-:W-:Y:S01]  /*1a80*/  ISETP.GT.U32.AND P2, PT, R41, R32, PT ;  /* 0x000000202900720c */ /* 0x000fe20003f44070 */
[----:B------:R-:W-:Y:S01]  /*1a90*/  IMAD.SHL.U32 R38, R0, 0x2, RZ ;  /* 0x0000000200267824 */ /* 0x000fe200078e00ff */
[----:B------:R-:W-:Y:S01]  /*1aa0*/  ISETP.GE.AND P6, PT, R130, RZ, PT ;  /* 0x000000ff8200720c */ /* 0x000fe20003fc6270 */
[--C-:B------:R-:W-:Y:S01]  /*1ab0*/  @!P0 IMAD.IADD R31, R31, 0x1, -R41.reuse ;  /* 0x000000011f1f8824 */ /* 0x100fe200078e0a29 */
[----:B------:R-:W-:Y:S01]  /*1ac0*/  ISETP.NE.AND P0, PT, R18, RZ, PT ;  /* 0x000000ff1200720c */ /* 0x000fe20003f05270 */
[--C-:B------:R-:W-:Y:S01]  /*1ad0*/  @!P3 IMAD.IADD R28, R28, 0x1, -R41.reuse ;  /* 0x000000011c1cb824 */ /* 0x100fe200078e0a29 */
[----:B------:R-:W-:Y:S01]  /*1ae0*/  LOP3.LUT R37, R37, 0x90, RZ, 0xc0, !PT ;  /* 0x0000009025257812 */ /* 0x000fe200078ec0ff */
[--C-:B------:R-:W-:Y:S01]  /*1af0*/  @!P4 IMAD.IADD R29, R29, 0x1, -R41.reuse ;  /* 0x000000011d1dc824 */ /* 0x100fe200078e0a29 */
[C---:B------:R-:W-:Y:S01]  /*1b00*/  ISETP.GT.U32.AND P3, PT, R41.reuse, R33, PT ;  /* 0x000000212900720c */ /* 0x040fe20003f64070 */
[--C-:B------:R-:W-:Y:S01]  /*1b10*/  @!P5 IMAD.IADD R30, R30, 0x1, -R41.reuse ;  /* 0x000000011e1ed824 */ /* 0x100fe200078e0a29 */
[----:B------:R-:W-:Y:S01]  /*1b20*/  ISETP.GT.U32.AND P5, PT, R41, R34, PT ;  /* 0x000000222900720c */ /* 0x000fe20003fa4070 */
[----:B------:R-:W-:Y:S01]  /*1b30*/  @!P1 IMAD.IADD R3, R3, 0x1, -R46 ;  /* 0x0000000103039824 */ /* 0x000fe200078e0a2e */
[----:B------:R-:W-:Y:S01]  /*1b40*/  ISETP.GT.U32.AND P4, PT, R41, R35, PT ;  /* 0x000000232900720c */ /* 0x000fe20003f84070 */
[----:B------:R-:W-:Y:S01]  /*1b50*/  @!P2 IMAD.IADD R32, R32, 0x1, -R41 ;  /* 0x000000012020a824 */ /* 0x000fe200078e0a29 */
[----:B------:R-:W-:-:S02]  /*1b60*/  ISETP.GE.AND P1, PT, R178, RZ, PT ;  /* 0x000000ffb200720c */ /* 0x000fc40003f26270 */
[----:B------:R-:W-:Y:S02]  /*1b70*/  CS2R R46, SRZ ;  /* 0x00000000002e7805 */ /* 0x000fe4000001ff00 */
[----:B------:R-:W-:Y:S01]  /*1b80*/  LOP3.LUT R134, R37, 0x7e, R38, 0x78, !PT ;  /* 0x0000007e25867812 */ /* 0x000fe200078e7826 */
[----:B------:R-:W-:Y:S01]  /*1b90*/  IMAD.MOV.U32 R37, RZ, RZ, R3 ;  /* 0x000000ffff257224 */ /* 0x000fe200078e0003 */
[----:B------:R-:W-:Y:S02]  /*1ba0*/  ISETP.GE.AND P2, PT, R177, RZ, PT ;  /* 0x000000ffb100720c */ /* 0x000fe40003f46270 */
[----:B------:R-:W-:Y:S01]  /*1bb0*/  LOP3.LUT R3, RZ, R19, RZ, 0x33, !PT ;  /* 0x00000013ff037212 */ /* 0x000fe200078e33ff */
[----:B------:R-:W-:Y:S01]  /*1bc0*/  @!P6 IMAD.MOV R37, RZ, RZ, -R37 ;  /* 0x000000ffff25e224 */ /* 0x000fe200078e0a25 */
[----:B------:R-:W-:Y:S01]  /*1bd0*/  @!P0 LOP3.LUT R37, RZ, R18, RZ, 0x33, !PT ;  /* 0x00000012ff258212 */ /* 0x000fe200078e33ff */
[--C-:B------:R-:W-:Y:S01]  /*1be0*/  @!P3 IMAD.IADD R33, R33, 0x1, -R41.reuse ;  /* 0x000000012121b824 */ /* 0x100fe200078e0a29 */
[----:B------:R-:W-:Y:S01]  /*1bf0*/  ISETP.GE.AND P0, PT, R173, RZ, PT ;  /* 0x000000ffad00720c */ /* 0x000fe20003f06270 */
[--C-:B------:R-:W-:Y:S01]  /*1c00*/  @!P5 IMAD.IADD R34, R34, 0x1, -R41.reuse ;  /* 0x000000012222d824 */ /* 0x100fe200078e0a29 */
[----:B------:R-:W-:Y:S01]  /*1c10*/  ISETP.GE.AND P3, PT, R176, RZ, PT ;  /* 0x000000ffb000720c */ /* 0x000fe20003f66270 */
[----:B------:R-:W-:Y:S01]  /*1c20*/  @!P4 IMAD.IADD R35, R35, 0x1, -R41 ;  /* 0x000000012323c824 */ /* 0x000fe200078e0a29 */
[----:B------:R-:W-:Y:S01]  /*1c30*/  ISETP.GE.AND P5, PT, R175, RZ, PT ;  /* 0x000000ffaf00720c */ /* 0x000fe20003fa6270 */
[----:B------:R-:W-:Y:S01]  /*1c40*/  @!P1 IMAD.MOV R2, RZ, RZ, -R2 ;  /* 0x000000ffff029224 */ /* 0x000fe200078e0a02 */
[----:B------:R-:W-:Y:S01]  /*1c50*/  ISETP.GE.AND P4, PT, R174, RZ, PT ;  /* 0x000000ffae00720c */ /* 0x000fe20003f86270 */
[----:B------:R-:W-:Y:S01]  /*1c60*/  @!P2 IMAD.MOV R4, RZ, RZ, -R4 ;  /* 0x000000ffff04a224 */ /* 0x000fe200078e0a04 */
[----:B------:R-:W-:Y:S01]  /*1c70*/  ISETP.GE.AND P1, PT, R172, RZ, PT ;  /* 0x000000ffac00720c */ /* 0x000fe20003f26270 */
[----:B------:R-:W-:Y:S01]  /*1c80*/  IMAD R37, R37, UR6, RZ ;  /* 0x0000000625257c24 */ /* 0x000fe2000f8e02ff */
[----:B------:R-:W-:Y:S01]  /*1c90*/  ISETP.GE.AND P2, PT, R171, RZ, PT ;  /* 0x000000ffab00720c */ /* 0x000fe20003f46270 */
[----:B------:R-:W-:Y:S01]  /*1ca0*/  ULDC UR6, c[0x0][0x240] ;  /* 0x0000900000067ab9 */ /* 0x000fe20000000800 */
[----:B------:R-:W-:Y:S01]  /*1cb0*/  ISETP.GE.AND P6, PT, R122, RZ, PT ;  /* 0x000000ff7a00720c */ /* 0x000fe20003fc6270 */
[----:B------:R-:W-:Y:S01]  /*1cc0*/  @!P0 IMAD.MOV R8, RZ, RZ, -R8 ;  /* 0x000000ffff088224 */ /* 0x000fe200078e0a08 */
        /* <DEDUP_REMOVED lines=12> */
[----:B------:R-:W-:Y:S01]  /*1d90*/  LOP3.LUT R39, R40, 0x30, R133, 0xf8, !PT ;  /* 0x0000003028277812 */ /* 0x000fe200078ef885 */
        /* <DEDUP_REMOVED lines=11> */
[----:B------:R-:W-:-:S02]  /*1e50*/  ISETP.GE.AND P2, PT, R148, RZ, PT ;  /* 0x000000ff9400720c */ /* 0x000fc40003f46270 */
        /* <DEDUP_REMOVED lines=25> */
[----:B------:R-:W-:-:S02]  /*1ff0*/  ISETP.NE.AND P2, PT, R19, RZ, PT ;  /* 0x000000ff1300720c */ /* 0x000fc40003f45270 */
[----:B------:R-:W-:Y:S01]  /*2000*/  IADD3 R135, R38, UR5, R131 ;  /* 0x0000000526877c10 */ /* 0x000fe2000fffe083 */
[----:B------:R-:W-:Y:S01]  /*2010*/  @!P0 IMAD.MOV R34, RZ, RZ, -R34 ;  /* 0x000000ffff228224 */ /* 0x000fe200078e0a22 */
[----:B------:R-:W-:Y:S01]  /*2020*/  SEL R2, R3, R2, !P2 ;  /* 0x0000000203027207 */ /* 0x000fe20005000000 */
[----:B------:R-:W-:Y:S01]  /*2030*/  @!P3 IMAD.MOV R31, RZ, RZ, -R31 ;  /* 0x000000ffff1fb224 */ /* 0x000fe200078e0a1f */
[----:B------:R-:W-:Y:S01]  /*2040*/  LEA R98, P0, R37, UR10, 0x1 ;  /* 0x0000000a25627c11 */ /* 0x000fe2000f8008ff */
[----:B------:R-:W-:Y:S01]  /*2050*/  @!P5 IMAD.MOV R32, RZ, RZ, -R32 ;  /* 0x000000ffff20d224 */ /* 0x000fe200078e0a20 */
[C---:B------:R-:W-:Y:S01]  /*2060*/  SEL R4, R3.reuse, R4, !P2 ;  /* 0x0000000403047207 */ /* 0x040fe20005000000 */
[----:B------:R-:W-:Y:S01]  /*2070*/  IMAD R2, R2, UR6, RZ ;  /* 0x0000000602027c24 */ /* 0x000fe2000f8e02ff */
[C---:B------:R-:W-:Y:S01]  /*2080*/  SEL R5, R3.reuse, R5, !P2 ;  /* 0x0000000503057207 */ /* 0x040fe20005000000 */
[----:B------:R-:W-:Y:S01]  /*2090*/  @!P4 IMAD.MOV R33, RZ, RZ, -R33 ;  /* 0x000000ffff21c224 */ /* 0x000fe200078e0a21 */
[----:B------:R-:W-:Y:S01]  /*20a0*/  SEL R6, R3, R6, !P2 ;  /* 0x0000000603067207 */ /* 0x000fe20005000000 */
[----:B------:R-:W-:Y:S01]  /*20b0*/  @!P1 IMAD.MOV R35, RZ, RZ, -R35 ;  /* 0x000000ffff239224 */ /* 0x000fe200078e0a23 */
[----:B------:R-:W-:Y:S01]  /*20c0*/  LEA.HI.X.SX32 R99, R37, UR11, 0x1, P0 ;  /* 0x0000000b25637c11 */ /* 0x000fe200080f0eff */
[----:B------:R-:W-:Y:S01]  /*20d0*/  ULDC.64 UR10, c[0x0][0x218] ;  /* 0x00008600000a7ab9 */ /* 0x000fe20000000a00 */
[C---:B------:R-:W-:Y:S01]  /*20e0*/  SEL R7, R3.reuse, R7, !P2 ;  /* 0x0000000703077207 */ /* 0x040fe20005000000 */
[----:B------:R-:W-:Y:S01]  /*20f0*/  IMAD R4, R4, UR6, RZ ;  /* 0x0000000604047c24 */ /* 0x000fe2000f8e02ff */
[----:B------:R-:W-:Y:S01]  /*2100*/  SEL R8, R3, R8, !P2 ;  /* 0x0000000803087207 */ /* 0x000fe20005000000 */
[----:B------:R-:W-:Y:S01]  /*2110*/  IMAD R5, R5, UR6, RZ ;  /* 0x0000000605057c24 */ /* 0x000fe2000f8e02ff */
        /* <DEDUP_REMOVED lines=8> */
[----:B------:R-:W-:Y:S01]  /*21a0*/  SEL R13, R3, R13, !P2 ;  /* 0x0000000d030d7207 */ /* 0x000fe20005000000 */
[----:B------:R-:W-:Y:S01]  /*21b0*/  IMAD R10, R10, UR6, RZ ;  /* 0x000000060a0a7c24 */ /* 0x000fe2000f8e02ff */
[----:B------:R-:W-:Y:S01]  /*21c0*/  LEA R120, P4, R2, UR10, 0x1 ;  /* 0x0000000a02787c11 */ /* 0x000fe2000f8808ff */
        /* <DEDUP_REMOVED lines=45> */
[----:B------:R-:W-:Y:S01]  /*24a0*/  LEA R158, P2, R5, UR10, 0x1 ;  /* 0x0000000a059e7c11 */ /* 0x000fe2000f8408ff */
[----:B------:R-:W-:Y:S01]  /*24b0*/  IMAD R3, R3, UR6, RZ ;  /* 0x0000000603037c24 */ /* 0x000fe2000f8e02ff */
[----:B------:R-:W-:Y:S01]  /*24c0*/  LEA.HI.X.SX32 R121, R2, UR11, 0x1, P4 ;  /* 0x0000000b02797c11 */ /* 0x000fe2000a0f0eff */
[----:B------:R-:W-:Y:S01]  /*24d0*/  USHF.R.S32.HI UR6, URZ, 0x1f, UR4 ;  /* 0x0000001f3f067899 */ /* 0x000fe20008011404 */
[----:B------:R-:W-:Y:S01]  /*24e0*/  LEA R162, P1, R6, UR10, 0x1 ;  /* 0x0000000a06a27c11 */ /* 0x000fe2000f8208ff */
[----:B------:R-:W0:Y:S01]  /*24f0*/  LDC R2, c[0x0][0x23c] ;  /* 0x00008f00ff027b82 */ /* 0x000e220000000800 */
[----:B------:R-:W-:Y:S01]  /*2500*/  LEA.HI.X.SX32 R161, R4, UR11, 0x1, P3 ;  /* 0x0000000b04a17c11 */ /* 0x000fe200098f0eff */
[----:B------:R-:W-:Y:S01]  /*2510*/  ULEA.HI UR6, UR6, UR4, URZ, 0x5 ;  /* 0x0000000406067291 */ /* 0x000fe2000f8f283f */
[----:B------:R-:W-:Y:S01]  /*2520*/  LEA.HI.X.SX32 R159, R5, UR11, 0x1, P2 ;  /* 0x0000000b059f7c11 */ /* 0x000fe200090f0eff */
[----:B------:R-:W-:Y:S01]  /*2530*/  IMAD.IADD R135, R40, 0x1, R135 ;  /* 0x0000000128877824 */ /* 0x000fe200078e0287 */
[----:B------:R-:W-:-:S02]  /*2540*/  LEA R118, P0, R7, UR10, 0x1 ;  /* 0x0000000a07767c11 */ /* 0x000fc4000f8008ff */
[----:B------:R-:W-:Y:S02]  /*2550*/  CS2R R36, SRZ ;  /* 0x0000000000247805 */ /* 0x000fe4000001ff00 */
[----:B------:R-:W-:Y:S01]  /*2560*/  LEA R112, P6, R8, UR10, 0x1 ;  /* 0x0000000a08707c11 */ /* 0x000fe2000f8c08ff */
[----:B------:R-:W-:Y:S01]  /*2570*/  USHF.R.S32.HI UR6, URZ, 0x5, UR6 ;  /* 0x000000053f067899 */ /* 0x000fe20008011406 */
[----:B------:R-:W-:Y:S02]  /*2580*/  LEA R116, P5, R9, UR10, 0x1 ;  /* 0x0000000a09747c11 */ /* 0x000fe4000f8a08ff */
[----:B------:R-:W-:Y:S02]  /*2590*/  LEA R110, P4, R10, UR10, 0x1 ;  /* 0x0000000a0a6e7c11 */ /* 0x000fe4000f8808ff */
[----:B------:R-:W-:Y:S02]  /*25a0*/  LEA R114, P3, R11, UR10, 0x1 ;  /* 0x0000000a0b727c11 */ /* 0x000fe4000f8608ff */
[----:B------:R-:W-:-:S02]  /*25b0*/  LEA R108, P2, R12, UR10, 0x1 ;  /* 0x0000000a0c6c7c11 */ /* 0x000fc4000f8408ff */
[----:B------:R-:W-:Y:S02]  /*25c0*/  LEA.HI.X.SX32 R163, R6, UR11, 0x1, P1 ;  /* 0x0000000b06a37c11 */ /* 0x000fe400088f0eff */
[----:B------:R-:W-:Y:S02]  /*25d0*/  LEA R104, P1, R13, UR10, 0x1 ;  /* 0x0000000a0d687c11 */ /* 0x000fe4000f8208ff */
[----:B------:R-:W-:Y:S02]  /*25e0*/  LEA.HI.X.SX32 R119, R7, UR11, 0x1, P0 ;  /* 0x0000000b07777c11 */ /* 0x000fe400080f0eff */
[----:B------:R-:W-:Y:S01]  /*25f0*/  LEA.HI.X.SX32 R113, R8, UR11, 0x1, P6 ;  /* 0x0000000b08717c11 */ /* 0x000fe2000b0f0eff */
[----:B0-----:R-:W-:Y:S01]  /*2600*/  IMAD R151, R151, R2, RZ ;  /* 0x0000000297977224 */ /* 0x001fe200078e02ff */
[----:B------:R-:W-:Y:S01]  /*2610*/  LEA.HI.X.SX32 R117, R9, UR11, 0x1, P5 ;  /* 0x0000000b09757c11 */ /* 0x000fe2000a8f0eff */
[----:B------:R-:W-:Y:S01]  /*2620*/  IMAD.SHL.U32 R153, R2, 0x20, RZ ;  /* 0x0000002002997824 */ /* 0x000fe200078e00ff */
[----:B------:R-:W-:-:S02]  /*2630*/  LEA.HI.X.SX32 R111, R10, UR11, 0x1, P4 ;  /* 0x0000000b0a6f7c11 */ /* 0x000fc4000a0f0eff */
[----:B------:R-:W-:Y:S02]  /*2640*/  LEA.HI.X.SX32 R115, R11, UR11, 0x1, P3 ;  /* 0x0000000b0b737c11 */ /* 0x000fe400098f0eff */
[----:B------:R-:W-:Y:S02]  /*2650*/  LEA.HI.X.SX32 R109, R12, UR11, 0x1, P2 ;  /* 0x0000000b0c6d7c11 */ /* 0x000fe400090f0eff */
[----:B------:R-:W-:Y:S02]  /*2660*/  LEA R106, P0, R14, UR10, 0x1 ;  /* 0x0000000a0e6a7c11 */ /* 0x000fe4000f8008ff */
[----:B------:R-:W-:Y:S02]  /*2670*/  LEA R102, P6, R15, UR10, 0x1 ;  /* 0x0000000a0f667c11 */ /* 0x000fe4000f8c08ff */
[----:B------:R-:W-:Y:S02]  /*2680*/  LEA R100, P5, R16, UR10, 0x1 ;  /* 0x0000000a10647c11 */ /* 0x000fe4000f8a08ff */
[----:B------:R-:W-:-:S02]  /*2690*/  LEA R96, P4, R17, UR10, 0x1 ;  /* 0x0000000a11607c11 */ /* 0x000fc4000f8808ff */
[----:B------:R-:W-:Y:S02]  /*26a0*/  LEA R94, P3, R20, UR10, 0x1 ;  /* 0x0000000a145e7c11 */ /* 0x000fe4000f8608ff */
[----:B------:R-:W-:Y:S02]  /*26b0*/  LEA R86, P2, R21, UR10, 0x1 ;  /* 0x0000000a15567c11 */ /* 0x000fe4000f8408ff */
[----:B------:R-:W-:Y:S02]  /*26c0*/  LEA.HI.X.SX32 R105, R13, UR11, 0x1, P1 ;  /* 0x0000000b0d697c11 */ /* 0x000fe400088f0eff */
[----:B------:R-:W-:Y:S02]  /*26d0*/  LEA R88, P1, R22, UR10, 0x1 ;  /* 0x0000000a16587c11 */ /* 0x000fe4000f8208ff */
[----:B------:R-:W-:Y:S02]  /*26e0*/  LEA.HI.X.SX32 R107, R14, UR11, 0x1, P0 ;  /* 0x0000000b0e6b7c11 */ /* 0x000fe400080f0eff */
[----:B------:R-:W-:-:S02]  /*26f0*/  LEA.HI.X.SX32 R103, R15, UR11, 0x1, P6 ;  /* 0x0000000b0f677c11 */ /* 0x000fc4000b0f0eff */
[----:B------:R-:W-:Y:S02]  /*2700*/  LEA.HI.X.SX32 R101, R16, UR11, 0x1, P5 ;  /* 0x0000000b10657c11 */ /* 0x000fe4000a8f0eff */
[----:B------:R-:W-:Y:S02]  /*2710*/  LEA.HI.X.SX32 R97, R17, UR11, 0x1, P4 ;  /* 0x0000000b11617c11 */ /* 0x000fe4000a0f0eff */
[----:B------:R-:W-:Y:S02]  /*2720*/  LEA.HI.X.SX32 R95, R20, UR11, 0x1, P3 ;  /* 0x0000000b145f7c11 */ /* 0x000fe400098f0eff */
[----:B------:R-:W-:Y:S02]  /*2730*/  LEA.HI.X.SX32 R87, R21, UR11, 0x1, P2 ;  /* 0x0000000b15577c11 */ /* 0x000fe400090f0eff */
[----:B------:R-:W-:Y:S02]  /*2740*/  CS2R R20, SRZ ;  /* 0x0000000000147805 */ /* 0x000fe4000001ff00 */
[----:B------:R-:W-:-:S02]  /*2750*/  LEA R90, P0, R23, UR10, 0x1 ;  /* 0x0000000a175a7c11 */ /* 0x000fc4000f8008ff */
[----:B------:R-:W-:Y:S02]  /*2760*/  LEA R92, P6, R24, UR10, 0x1 ;  /* 0x0000000a185c7c11 */ /* 0x000fe4000f8c08ff */
[----:B------:R-:W-:Y:S02]  /*2770*/  LEA R76, P5, R25, UR10, 0x1 ;  /* 0x0000000a194c7c11 */ /* 0x000fe4000f8a08ff */
[----:B------:R-:W-:Y:S02]  /*2780*/  LEA R78, P4, R26, UR10, 0x1 ;  /* 0x0000000a1a4e7c11 */ /* 0x000fe4000f8808ff */
[----:B------:R-:W-:Y:S02]  /*2790*/  LEA R80, P3, R27, UR10, 0x1 ;  /* 0x0000000a1b507c11 */ /* 0x000fe4000f8608ff */
[----:B------:R-:W-:Y:S02]  /*27a0*/  LEA R82, P2, R28, UR10, 0x1 ;  /* 0x0000000a1c527c11 */ /* 0x000fe4000f8408ff */
[----:B------:R-:W-:-:S02]  /*27b0*/  LEA.HI.X.SX32 R89, R22, UR11, 0x1, P1 ;  /* 0x0000000b16597c11 */ /* 0x000fc400088f0eff */
[----:B------:R-:W-:Y:S02]  /*27c0*/  LEA R84, P1, R29, UR10, 0x1 ;  /* 0x0000000a1d547c11 */ /* 0x000fe4000f8208ff */
[----:B------:R-:W-:Y:S02]  /*27d0*/  LEA.HI.X.SX32 R91, R23, UR11, 0x1, P0 ;  /* 0x0000000b175b7c11 */ /* 0x000fe400080f0eff */
[----:B------:R-:W-:Y:S02]  /*27e0*/  CS2R R22, SRZ ;  /* 0x0000000000167805 */ /* 0x000fe4000001ff00 */
[----:B------:R-:W-:Y:S02]  /*27f0*/  LEA.HI.X.SX32 R93, R24, UR11, 0x1, P6 ;  /* 0x0000000b185d7c11 */ /* 0x000fe4000b0f0eff */
[----:B------:R-:W-:Y:S02]  /*2800*/  LEA.HI.X.SX32 R77, R25, UR11, 0x1, P5 ;  /* 0x0000000b194d7c11 */ /* 0x000fe4000a8f0eff */
        /* <DEDUP_REMOVED lines=10> */
[----:B------:R-:W-:Y:S02]  /*28b0*/  CS2R R28, SRZ ;  /* 0x00000000001c7805 */ /* 0x000fe4000001ff00 */
[----:B------:R-:W-:Y:S02]  /*28c0*/  LOP3.LUT R136, R39, 0x200, R136, 0xf8, !PT ;  /* 0x0000020027887812 */ /* 0x000fe400078ef888 */
[----:B------:R-:W-:-:S02]  /*28d0*/  CS2R R38, SRZ ;  /* 0x0000000000267805 */ /* 0x000fc4000001ff00 */
[----:B------:R-:W-:Y:S01]  /*28e0*/  LEA R64, P1, R3, UR10, 0x1 ;  /* 0x0000000a03407c11 */ /* 0x000fe2000f8208ff */
[----:B------:R-:W-:Y:S01]  /*28f0*/  ULDC UR10, c[0x0][0x238] ;  /* 0x00008e00000a7ab9 */ /* 0x000fe20000000800 */
[----:B------:R-:W-:Y:S01]  /*2900*/  LEA.HI.X.SX32 R67, R30, UR11, 0x1, P0 ;  /* 0x0000000b1e437c11 */ /* 0x000fe200080f0eff */
[----:B------:R-:W-:Y:S01]  /*2910*/  IMAD R157, R157, UR10, RZ ;  /* 0x0000000a9d9d7c24 */ /* 0x000fe2000f8e02ff */
[----:B------:R-:W-:Y:S02]  /*2920*/  LEA.HI.X.SX32 R69, R31, UR11, 0x1, P6 ;  /* 0x0000000b1f457c11 */ /* 0x000fe4000b0f0eff */
[----:B------:R-:W-:Y:S02]  /*2930*/  CS2R R30, SRZ ;  /* 0x00000000001e7805 */ /* 0x000fe4000001ff00 */
[----:B------:R-:W-:Y:S01]  /*2940*/  LEA.HI.X.SX32 R71, R32, UR11, 0x1, P5 ;  /* 0x0000000b20477c11 */ /* 0x000fe2000a8f0eff */
[----:B------:R-:W-:Y:S01]  /*2950*/  IMAD R139, R139, UR10, RZ ;  /* 0x0000000a8b8b7c24 */ /* 0x000fe2000f8e02ff */
[----:B------:R-:W-:-:S02]  /*2960*/  LEA.HI.X.SX32 R73, R33, UR11, 0x1, P4 ;  /* 0x0000000b21497c11 */ /* 0x000fc4000a0f0eff */
[----:B------:R-:W-:Y:S02]  /*2970*/  CS2R R32, SRZ ;  /* 0x0000000000207805 */ /* 0x000fe4000001ff00 */
[----:B------:R-:W-:Y:S01]  /*2980*/  LEA.HI.X.SX32 R75, R34, UR11, 0x1, P3 ;  /* 0x0000000b224b7c11 */ /* 0x000fe200098f0eff */
[----:B------:R-:W-:Y:S01]  /*2990*/  IMAD R155, R155, UR10, RZ ;  /* 0x0000000a9b9b7c24 */ /* 0x000fe2000f8e02ff */
[----:B------:R-:W-:Y:S02]  /*29a0*/  LEA.HI.X.SX32 R9, R35, UR11, 0x1, P2 ;  /* 0x0000000b23097c11 */ /* 0x000fe400090f0eff */
[----:B------:R-:W-:Y:S02]  /*29b0*/  CS2R R34, SRZ ;  /* 0x0000000000227805 */ /* 0x000fe4000001ff00 */
[----:B------:R-:W-:Y:S01]  /*29c0*/  LEA.HI.X.SX32 R65, R3, UR11, 0x1, P1 ;  /* 0x0000000b03417c11 */ /* 0x000fe200088f0eff */
[----:B------:R-:W-:Y:S01]  /*29d0*/  IMAD R143, R143, UR10, RZ ;  /* 0x0000000a8f8f7c24 */ /* 0x000fe2000f8e02ff */
[----:B------:R-:W-:Y:S01]  /*29e0*/  LOP3.LUT R138, R134, 0x20, RZ, 0x3c, !PT ;  /* 0x00000020868a7812 */ /* 0x000fe200078e3cff */
[----:B------:R-:W-:Y:S01]  /*29f0*/  IMAD R141, R141, UR10, RZ ;  /* 0x0000000a8d8d7c24 */ /* 0x000fe2000f8e02ff */
[----:B------:R-:W-:Y:S01]  /*2a00*/  LOP3.LUT R137, R136, 0x20, RZ, 0x3c, !PT ;  /* 0x0000002088897812 */ /* 0x000fe200078e3cff */
[----:B------:R-:W-:Y:S01]  /*2a10*/  IMAD R145, R145, UR10, RZ ;  /* 0x0000000a91917c24 */ /* 0x000fe2000f8e02ff */
[----:B------:R-:W-:-:S02]  /*2a20*/  USHF.L.U32 UR4, UR10, 0x5, URZ ;  /* 0x000000050a047899 */ /* 0x000fc4000800063f */
[----:B------:R-:W-:Y:S02]  /*2a30*/  IMAD R147, R147, UR10, RZ ;  /* 0x0000000a93937c24 */ /* 0x000fe4000f8e02ff */
[----:B------:R-:W-:-:S08]  /*2a40*/  IMAD R149, R149, UR10, RZ ;  /* 0x0000000a95957c24 */ /* 0x000fd0000f8e02ff */
.L_x_2:
[----:B------:R-:W-:Y:S01]  /*2a50*/  SHF.R.U32.HI R6, RZ, 0x5, R0 ;  /* 0x00000005ff067819 */ /* 0x000fe20000011600 */
[----:B------:R-:W-:Y:S01]  /*2a60*/  IMAD.WIDE R2, R157, 0x2, R98 ;  /* 0x000000029d027825 */ /* 0x000fe200078e0262 */
[----:B------:R-:W-:Y:S02]  /*2a70*/  LOP3.LUT R7, R0, 0x1f, RZ, 0xc0, !PT ;  /* 0x0000001f00077812 */ /* 0x000fe400078ec0ff */
[----:B------:R-:W-:Y:S02]  /*2a80*/  SGXT.U32 R6, R6, 0x2 ;  /* 0x000000020606781a */ /* 0x000fe40000000000 */
[----:B------:R-:W-:Y:S02]  /*2a90*/  PRMT R193, RZ, 0x7610, R193 ;  /* 0x00007610ffc17816 */ /* 0x000fe400000000c1 */
[C---:B------:R-:W-:Y:S02]  /*2aa0*/  ISETP.GE.AND P1, PT, R6.reuse, UR7, PT ;  /* 0x0000000706007c0c */ /* 0x040fe4000bf26270 */
[----:B------:R-:W-:-:S02]  /*2ab0*/  LOP3.LUT R4, R6, 0x4, RZ, 0xfc, !PT ;  /* 0x0000000406047812 */ /* 0x000fc400078efcff */
[----:B------:R-:W-:Y:S02]  /*2ac0*/  LOP3.LUT R5, R6, 0x8, RZ, 0xfc, !PT ;  /* 0x0000000806057812 */ /* 0x000fe400078efcff */
[----:B------:R-:W-:Y:S02]  /*2ad0*/  ISETP.GE.AND P5, PT, R4, UR7, PT ;  /* 0x0000000704007c0c */ /* 0x000fe4000bfa6270 */
[C---:B------:R-:W-:Y:S02]  /*2ae0*/  LOP3.LUT R4, R6.reuse, 0x1c, RZ, 0xfc, !PT ;  /* 0x0000001c06047812 */ /* 0x040fe400078efcff */
[----:B------:R-:W-:Y:S02]  /*2af0*/  ISETP.GE.AND P0, PT, R7, UR7, PT ;  /* 0x0000000707007c0c */ /* 0x000fe4000bf06270 */
[----:B------:R-:W-:Y:S01]  /*2b00*/  LOP3.LUT R7, R6, 0xc, RZ, 0xfc, !PT ;  /* 0x0000000c06077812 */ /* 0x000fe200078efcff */
[----:B------:R0:W2:Y:S01]  /*2b10*/  @!P1 LDG.E.U16 R193, desc[UR8][R2.64] ;  /* 0x0000000802c19981 */ /* 0x0000a2000c1e1500 */
[----:B------:R-:W-:-:S02]  /*2b20*/  ISETP.GE.AND P1, PT, R4, UR7, PT ;  /* 0x0000000704007c0c */ /* 0x000fc4000bf26270 */
[----:B------:R-:W-:Y:S01]  /*2b30*/  ISETP.GE.AND P4, PT, R5, UR7, PT ;  /* 0x0000000705007c0c */ /* 0x000fe2000bf86270 */
[----:B------:R-:W-:Y:S01]  /*2b40*/  IMAD.WIDE R4, R149, 0x2, R98 ;  /* 0x0000000295047825 */ /* 0x000fe200078e0262 */
[----:B------:R-:W-:Y:S02]  /*2b50*/  PRMT R185, RZ, 0x7610, R185 ;  /* 0x00007610ffb97816 */ /* 0x000fe400000000b9 */
[----:B------:R-:W-:Y:S02]  /*2b60*/  ISETP.GE.AND P3, PT, R7, UR7, PT ;  /* 0x0000000707007c0c */ /* 0x000fe4000bf66270 */
[C---:B------:R-:W-:Y:S02]  /*2b70*/  LOP3.LUT R10, R6.reuse, 0x10, RZ, 0xfc, !PT ;  /* 0x00000010060a7812 */ /* 0x040fe400078efcff */
[C---:B------:R-:W-:Y:S01]  /*2b80*/  LOP3.LUT R7, R6.reuse, 0x14, RZ, 0xfc, !PT ;  /* 0x0000001406077812 */ /* 0x040fe200078efcff */
[----:B------:R1:W3:Y:S01]  /*2b90*/  @!P5 LDG.E.U16 R185, desc[UR8][R4.64] ;  /* 0x0000000804b9d981 */ /* 0x0002e2000c1e1500 */
[----:B------:R-:W-:-:S02]  /*2ba0*/  LOP3.LUT R6, R6, 0x18, RZ, 0xfc, !PT ;  /* 0x0000001806067812 */ /* 0x000fc400078efcff */
[----:B------:R-:W-:Y:S02]  /*2bb0*/  ISETP.GE.AND P2, PT, R10, UR7, PT ;  /* 0x000000070a007c0c */ /* 0x000fe4000bf46270 */
[----:B------:R-:W-:Y:S02]  /*2bc0*/  ISETP.GE.AND P5, PT, R7, UR7, PT ;  /* 0x0000000707007c0c */ /* 0x000fe4000bfa6270 */
[----:B------:R-:W-:Y:S01]  /*2bd0*/  ISETP.GE.AND P6, PT, R6, UR7, PT ;  /* 0x0000000706007c0c */ /* 0x000fe2000bfc6270 */
[----:B0-----:R-:W-:Y:S01]  /*2be0*/  IMAD.WIDE R2, R147, 0x2, R98 ;  /* 0x0000000293027825 */ /* 0x001fe200078e0262 */
[----:B------:R-:W-:Y:S02]  /*2bf0*/  PRMT R191, RZ, 0x7610, R191 ;  /* 0x00007610ffbf7816 */ /* 0x000fe400000000bf */
[----:B------:R-:W-:Y:S01]  /*2c00*/  PRMT R183, RZ, 0x7610, R183 ;  /* 0x00007610ffb77816 */ /* 0x000fe200000000b7 */
[----:B------:R-:W-:Y:S01]  /*2c10*/  IMAD.WIDE R6, R145, 0x2, R98 ;  /* 0x0000000291067825 */ /* 0x000fe200078e0262 */
[----:B------:R-:W-:-:S02]  /*2c20*/  PRMT R189, RZ, 0x7610, R189 ;  /* 0x00007610ffbd7816 */ /* 0x000fc400000000bd */
[----:B------:R-:W-:Y:S01]  /*2c30*/  PRMT R181, RZ, 0x7610, R181 ;  /* 0x00007610ffb57816 */ /* 0x000fe200000000b5 */
[----:B------:R-:W-:Y:S01]  /*2c40*/  IMAD.WIDE R10, R141, 0x2, R98 ;  /* 0x000000028d0a7825 */ /* 0x000fe200078e0262 */
[----:B------:R-:W-:Y:S01]  /*2c50*/  PRMT R187, RZ, 0x7610, R187 ;  /* 0x00007610ffbb7816 */ /* 0x000fe200000000bb */
[----:B------:R0:W4:Y:S01]  /*2c60*/  @!P4 LDG.E.U16 R191, desc[UR8][R2.64] ;  /* 0x0000000802bfc981 */ /* 0x000122000c1e1500 */
[----:B------:R-:W-:Y:S01]  /*2c70*/  PRMT R179, RZ, 0x7610, R179 ;  /* 0x00007610ffb37816 */ /* 0x000fe200000000b3 */
[--C-:B------:R-:W-:Y:S02]  /*2c80*/  IMAD.WIDE R12, R143, 0x2, R98.reuse ;  /* 0x000000028f0c7825 */ /* 0x100fe400078e0262 */
[----:B------:R5:W3:Y:S02]  /*2c90*/  @!P3 LDG.E.U16 R183, desc[UR8][R6.64] ;  /* 0x0000000806b7b981 */ /* 0x000ae4000c1e1500 */
[--C-:B------:R-:W-:Y:S02]  /*2ca0*/  IMAD.WIDE R14, R155, 0x2, R98.reuse ;  /* 0x000000029b0e7825 */ /* 0x100fe400078e0262 */
[----:B------:R-:W3:Y:S02]  /*2cb0*/  @!P2 LDG.E.U16 R189, desc[UR8][R10.64] ;  /* 0x000000080abda981 */ /* 0x000ee4000c1e1500 */
[----:B-1----:R-:W-:-:S02]  /*2cc0*/  IMAD.WIDE R4, R139, 0x2, R98 ;  /* 0x000000028b047825 */ /* 0x002fc400078e0262 */
[----:B------:R-:W3:Y:S04]  /*2cd0*/  @!P5 LDG.E.U16 R181, desc[UR8][R12.64] ;  /* 0x000000080cb5d981 */ /* 0x000ee8000c1e1500 */
[----:B------:R-:W3:Y:S04]  /*2ce0*/  @!P6 LDG.E.U16 R187, desc[UR8][R14.64] ;  /* 0x000000080ebbe981 */ /* 0x000ee8000c1e1500 */
[----:B------:R1:W3:Y:S01]  /*2cf0*/  @!P1 LDG.E.U16 R179, desc[UR8][R4.64] ;  /* 0x0000000804b39981 */ /* 0x0002e2000c1e1500 */
[----:B------:R-:W-:Y:S01]  /*2d00*/  BAR.SYNC.DEFER_BLOCKING 0x0 ;  /* 0x0000000000007b1d */ /* 0x000fe20000010000 */
[----:B0-----:R-:W-:-:S02]  /*2d10*/  IMAD.MOV.U32 R2, RZ, RZ, R8 ;  /* 0x000000ffff027224 */ /* 0x001fc400078e0008 */
[----:B------:R-:W-:Y:S01]  /*2d20*/  IMAD.MOV.U32 R3, RZ, RZ, R9 ;  /* 0x000000ffff037224 */ /* 0x000fe200078e0009 */
[----:B------:R-:W-:Y:S01]  /*2d30*/  PRMT R63, RZ, 0x7610, R63 ;  /* 0x00007610ff3f7816 */ /* 0x000fe2000000003f */
[----:B------:R-:W-:Y:S01]  /*2d40*/  IMAD.WIDE R8, R151, 0x2, R64 ;  /* 0x0000000297087825 */ /* 0x000fe200078e0240 */
[----:B------:R-:W-:-:S03]  /*2d50*/  PRMT R19, RZ, 0x7610, R19 ;  /* 0x00007610ff137816 */ /* 0x000fc60000000013 */
[C---:B-----5:R-:W-:Y:S01]  /*2d60*/  IMAD.WIDE R6, R151.reuse, 0x2, R2 ;  /* 0x0000000297067825 */ /* 0x060fe200078e0202 */
[----:B------:R-:W-:Y:S02]  /*2d70*/  PRMT R61, RZ, 0x7610, R61 ;  /* 0x00007610ff3d7816 */ /* 0x000fe4000000003d */
[----:B------:R-:W-:Y:S01]  /*2d80*/  PRMT R17, RZ, 0x7610, R17 ;  /* 0x00007610ff117816 */ /* 0x000fe20000000011 */
[C---:B-1----:R-:W-:Y:S01]  /*2d90*/  IMAD.WIDE R4, R151.reuse, 0x2, R74 ;  /* 0x0000000297047825 */ /* 0x042fe200078e024a */
[----:B------:R-:W-:Y:S02]  /*2da0*/  PRMT R27, RZ, 0x7610, R27 ;  /* 0x00007610ff1b7816 */ /* 0x000fe4000000001b */
[----:B------:R-:W-:Y:S01]  /*2db0*/  PRMT R15, RZ, 0x7610, R15 ;  /* 0x00007610ff0f7816 */ /* 0x000fe2000000000f */
[----:B------:R-:W-:Y:S01]  /*2dc0*/  IMAD.WIDE R10, R151, 0x2, R68 ;  /* 0x00000002970a7825 */ /* 0x000fe200078e0244 */
[----:B------:R-:W-:-:S03]  /*2dd0*/  PRMT R25, RZ, 0x7610, R25 ;  /* 0x00007610ff197816 */ /* 0x000fc60000000019 */
[C---:B------:R-:W-:Y:S01]  /*2de0*/  IMAD.WIDE R12, R151.reuse, 0x2, R66 ;  /* 0x00000002970c7825 */ /* 0x040fe200078e0242 */
[----:B------:R0:W5:Y:S04]  /*2df0*/  @!P0 LDG.E.U16 R63, desc[UR8][R8.64] ;  /* 0x00000008083f8981 */ /* 0x000168000c1e1500 */
[----:B------:R1:W5:Y:S01]  /*2e00*/  @!P0 LDG.E.U16 R19, desc[UR8][R6.64] ;  /* 0x0000000806138981 */ /* 0x000362000c1e1500 */
[----:B------:R-:W-:Y:S02]  /*2e10*/  PRMT R195, RZ, 0x7610, R195 ;  /* 0x00007610ffc37816 */ /* 0x000fe400000000c3 */
[----:B------:R-:W-:Y:S01]  /*2e20*/  PRMT R197, RZ, 0x7610, R197 ;  /* 0x00007610ffc57816 */ /* 0x000fe200000000c5 */
[----:B------:R1:W5:Y:S01]  /*2e30*/  @!P0 LDG.E.U16 R61, desc[UR8][R4.64] ;  /* 0x00000008043d8981 */ /* 0x000362000c1e1500 */
[----:B0-----:R-:W-:Y:S01]  /*2e40*/  IMAD.WIDE R8, R151, 0x2, R70 ;  /* 0x0000000297087825 */ /* 0x001fe200078e0246 */
[----:B------:R-:W-:-:S02]  /*2e50*/  PRMT R199, RZ, 0x7610, R199 ;  /* 0x00007610ffc77816 */ /* 0x000fc400000000c7 */
[----:B------:R0:W5:Y:S01]  /*2e60*/  @!P0 LDG.E.U16 R15, desc[UR8][R10.64] ;  /* 0x000000080a0f8981 */ /* 0x000162000c1e1500 */
[C---:B-1----:R-:W-:Y:S01]  /*2e70*/  IMAD.WIDE R6, R151.reuse, 0x2, R72 ;  /* 0x0000000297067825 */ /* 0x042fe200078e0248 */
[----:B------:R-:W-:Y:S02]  /*2e80*/  PRMT R201, RZ, 0x7610, R201 ;  /* 0x00007610ffc97816 */ /* 0x000fe400000000c9 */
[----:B------:R1:W5:Y:S01]  /*2e90*/  @!P0 LDG.E.U16 R27, desc[UR8][R8.64] ;  /* 0x00000008081b8981 */ /* 0x000362000c1e1500 */
[----:B------:R-:W-:Y:S01]  /*2ea0*/  PRMT R203, RZ, 0x7610, R203 ;  /* 0x00007610ffcb7816 */ /* 0x000fe200000000cb */
[C---:B------:R-:W-:Y:S02]  /*2eb0*/  IMAD.WIDE R4, R151.reuse, 0x2, R84 ;  /* 0x0000000297047825 */ /* 0x040fe400078e0254 */
[----:B------:R1:W5:Y:S02]  /*2ec0*/  @!P0 LDG.E.U16 R17, desc[UR8][R6.64] ;  /* 0x0000000806118981 */ /* 0x000364000c1e1500 */
[----:B0-----:R-:W-:-:S02]  /*2ed0*/  IMAD.WIDE R10, R151, 0x2, R78 ;  /* 0x00000002970a7825 */ /* 0x001fc400078e024e */
[----:B------:R0:W5:Y:S02]  /*2ee0*/  @!P0 LDG.E.U16 R25, desc[UR8][R12.64] ;  /* 0x000000080c198981 */ /* 0x000164000c1e1500 */
[C---:B-1----:R-:W-:Y:S01]  /*2ef0*/  IMAD.WIDE R8, R151.reuse, 0x2, R80 ;  /* 0x0000000297087825 */ /* 0x042fe200078e0250 */
[----:B------:R-:W-:Y:S01]  /*2f00*/  PRMT R213, RZ, 0x7610, R213 ;  /* 0x00007610ffd57816 */ /* 0x000fe200000000d5 */
[----:B------:R1:W5:Y:S02]  /*2f10*/  @!P0 LDG.E.U16 R195, desc[UR8][R4.64] ;  /* 0x0000000804c38981 */ /* 0x000364000c1e1500 */
[C---:B------:R-:W-:Y:S01]  /*2f20*/  IMAD.WIDE R6, R151.reuse, 0x2, R82 ;  /* 0x0000000297067825 */ /* 0x040fe200078e0252 */
[----:B------:R-:W-:Y:S01]  /*2f30*/  PRMT R207, RZ, 0x7610, R207 ;  /* 0x00007610ffcf7816 */ /* 0x000fe200000000cf */
[----:B------:R1:W5:Y:S02]  /*2f40*/  @!P0 LDG.E.U16 R199, desc[UR8][R8.64] ;  /* 0x0000000808c78981 */ /* 0x000364000c1e1500 */
[C---:B0-----:R-:W-:Y:S01]  /*2f50*/  IMAD.WIDE R12, R151.reuse, 0x2, R76 ;  /* 0x00000002970c7825 */ /* 0x041fe200078e024c */
[----:B------:R-:W-:Y:S01]  /*2f60*/  PRMT R211, RZ, 0x7610, R211 ;  /* 0x00007610ffd37816 */ /* 0x000fe200000000d3 */
[----:B------:R0:W5:Y:S01]  /*2f70*/  @!P0 LDG.E.U16 R197, desc[UR8][R6.64] ;  /* 0x0000000806c58981 */ /* 0x000162000c1e1500 */
[----:B------:R-:W-:Y:S01]  /*2f80*/  PRMT R205, RZ, 0x7610, R205 ;  /* 0x00007610ffcd7816 */ /* 0x000fe200000000cd */
[C---:B-1----:R-:W-:Y:S01]  /*2f90*/  IMAD.WIDE R4, R151.reuse, 0x2, R92 ;  /* 0x0000000297047825 */ /* 0x042fe200078e025c */
[----:B------:R-:W-:Y:S01]  /*2fa0*/  PRMT R209, RZ, 0x7610, R209 ;  /* 0x00007610ffd17816 */ /* 0x000fe200000000d1 */
[----:B------:R1:W5:Y:S02]  /*2fb0*/  @!P0 LDG.E.U16 R201, desc[UR8][R10.64] ;  /* 0x000000080ac98981 */ /* 0x000364000c1e1500 */
[----:B------:R-:W-:-:S02]  /*2fc0*/  IMAD.WIDE R8, R151, 0x2, R88 ;  /* 0x0000000297087825 */ /* 0x000fc400078e0258 */
[----:B------:R1:W5:Y:S02]  /*2fd0*/  @!P0 LDG.E.U16 R203, desc[UR8][R12.64] ;  /* 0x000000080ccb8981 */ /* 0x000364000c1e1500 */
[C---:B0-----:R-:W-:Y:S01]  /*2fe0*/  IMAD.WIDE R6, R151.reuse, 0x2, R90 ;  /* 0x0000000297067825 */ /* 0x041fe200078e025a */
[----:B------:R-:W-:Y:S01]  /*2ff0*/  PRMT R215, RZ, 0x7610, R215 ;  /* 0x00007610ffd77816 */ /* 0x000fe200000000d7 */
[----:B------:R0:W5:Y:S02]  /*3000*/  @!P0 LDG.E.U16 R213, desc[UR8][R4.64] ;  /* 0x0000000804d58981 */ /* 0x000164000c1e1500 */
[C---:B-1----:R-:W-:Y:S01]  /*3010*/  IMAD.WIDE R10, R151.reuse, 0x2, R86 ;  /* 0x00000002970a7825 */ /* 0x042fe200078e0256 */
[----:B------:R-:W-:Y:S01]  /*3020*/  PRMT R217, RZ, 0x7610, R217 ;  /* 0x00007610ffd97816 */ /* 0x000fe200000000d9 */
[----:B------:R1:W5:Y:S02]  /*3030*/  @!P0 LDG.E.U16 R207, desc[UR8][R6.64] ;  /* 0x0000000806cf8981 */ /* 0x000364000c1e1500 */
[C---:B------:R-:W-:Y:S01]  /*3040*/  IMAD.WIDE R12, R151.reuse, 0x2, R94 ;  /* 0x00000002970c7825 */ /* 0x040fe200078e025e */
[----:B------:R-:W-:Y:S01]  /*3050*/  PRMT R219, RZ, 0x7610, R219 ;  /* 0x00007610ffdb7816 */ /* 0x000fe200000000db */
[----:B------:R1:W5:Y:S01]  /*3060*/  @!P0 LDG.E.U16 R211, desc[UR8][R8.64] ;  /* 0x0000000808d38981 */ /* 0x000362000c1e1500 */
[----:B------:R-:W-:Y:S01]  /*3070*/  PRMT R221, RZ, 0x7610, R221 ;  /* 0x00007610ffdd7816 */ /* 0x000fe200000000dd */
[C---:B0-----:R-:W-:Y:S01]  /*3080*/  IMAD.WIDE R4, R151.reuse, 0x2, R96 ;  /* 0x0000000297047825 */ /* 0x041fe200078e0260 */
[----:B------:R-:W-:Y:S01]  /*3090*/  PRMT R223, RZ, 0x7610, R223 ;  /* 0x00007610ffdf7816 */ /* 0x000fe200000000df */
[----:B------:R0:W5:Y:S02]  /*30a0*/  @!P0 LDG.E.U16 R205, desc[UR8][R10.64] ;  /* 0x000000080acd8981 */ /* 0x000164000c1e1500 */
[----:B-1----:R-:W-:-:S02]  /*30b0*/  IMAD.WIDE R6, R151, 0x2, R100 ;  /* 0x0000000297067825 */ /* 0x002fc400078e0264 */
[----:B------:R1:W5:Y:S02]  /*30c0*/  @!P0 LDG.E.U16 R209, desc[UR8][R12.64] ;  /* 0x000000080cd18981 */ /* 0x000364000c1e1500 */
[C---:B------:R-:W-:Y:S01]  /*30d0*/  IMAD.WIDE R8, R151.reuse, 0x2, R102 ;  /* 0x0000000297087825 */ /* 0x040fe200078e0266 */
[----:B------:R-:W-:Y:S01]  /*30e0*/  PRMT R225, RZ, 0x7610, R225 ;  /* 0x00007610ffe17816 */ /* 0x000fe200000000e1 */
[----:B------:R1:W5:Y:S02]  /*30f0*/  @!P0 LDG.E.U16 R215, desc[UR8][R4.64] ;  /* 0x0000000804d78981 */ /* 0x000364000c1e1500 */
[C---:B0-----:R-:W-:Y:S01]  /*3100*/  IMAD.WIDE R10, R151.reuse, 0x2, R106 ;  /* 0x00000002970a7825 */ /* 0x041fe200078e026a */
[----:B------:R-:W-:Y:S01]  /*3110*/  PRMT R229, RZ, 0x7610, R229 ;  /* 0x00007610ffe57816 */ /* 0x000fe200000000e5 */
[----:B------:R0:W5:Y:S02]  /*3120*/  @!P0 LDG.E.U16 R217, desc[UR8][R6.64] ;  /* 0x0000000806d98981 */ /* 0x000164000c1e1500 */
[----:B-1----:R-:W-:Y:S01]  /*3130*/  IMAD.WIDE R12, R151, 0x2, R104 ;  /* 0x00000002970c7825 */ /* 0x002fe200078e0268 */
[----:B------:R-:W-:Y:S01]  /*3140*/  PRMT R233, RZ, 0x7610, R233 ;  /* 0x00007610ffe97816 */ /* 0x000fe200000000e9 */
[----:B------:R1:W5:Y:S02]  /*3150*/  @!P0 LDG.E.U16 R219, desc[UR8][R8.64] ;  /* 0x0000000808db8981 */ /* 0x000364000c1e1500 */
[----:B------:R-:W-:-:S02]  /*3160*/  IMAD.MOV.U32 R42, RZ, RZ, R160 ;  /* 0x000000ffff2a7224 */ /* 0x000fc400078e00a0 */
[----:B------:R-:W-:Y:S01]  /*3170*/  IMAD.MOV.U32 R43, RZ, RZ, R161 ;  /* 0x000000ffff2b7224 */ /* 0x000fe200078e00a1 */
[----:B------:R1:W5:Y:S01]  /*3180*/  @!P0 LDG.E.U16 R221, desc[UR8][R10.64] ;  /* 0x000000080add8981 */ /* 0x000362000c1e1500 */
[----:B------:R-:W-:Y:S02]  /*3190*/  IMAD.MOV.U32 R40, RZ, RZ, R162 ;  /* 0x000000ffff287224 */ /* 0x000fe400078e00a2 */
[----:B------:R-:W-:Y:S01]  /*31a0*/  IMAD.MOV.U32 R41, RZ, RZ, R163 ;  /* 0x000000ffff297224 */ /* 0x000fe200078e00a3 */
[----:B------:R1:W5:Y:S01]  /*31b0*/  @!P0 LDG.E.U16 R223, desc[UR8][R12.64] ;  /* 0x000000080cdf8981 */ /* 0x000362000c1e1500 */
[----:B------:R-:W-:Y:S01]  /*31c0*/  PRMT R161, RZ, 0x7610, R161 ;  /* 0x00007610ffa17816 */ /* 0x000fe200000000a1 */
[----:B------:R-:W-:Y:S01]  /*31d0*/  IMAD.WIDE R4, R151, 0x2, R108 ;  /* 0x0000000297047825 */ /* 0x000fe200078e026c */
[----:B------:R-:W-:-:S03]  /*31e0*/  PRMT R237, RZ, 0x7610, R237 ;  /* 0x00007610ffed7816 */ /* 0x000fc600000000ed */
[C---:B0-----:R-:W-:Y:S01]  /*31f0*/  IMAD.WIDE R6, R151.reuse, 0x2, R110 ;  /* 0x0000000297067825 */ /* 0x041fe200078e026e */
[----:B------:R0:W5:Y:S03]  /*3200*/  @!P0 LDG.E.U16 R161, desc[UR8][R4.64] ;  /* 0x0000000804a18981 */ /* 0x000166000c1e1500 */
[C---:B-1----:R-:W-:Y:S01]  /*3210*/  IMAD.WIDE R8, R151.reuse, 0x2, R112 ;  /* 0x0000000297087825 */ /* 0x042fe200078e0270 */
[----:B------:R1:W5:Y:S03]  /*3220*/  @!P0 LDG.E.U16 R225, desc[UR8][R6.64] ;  /* 0x0000000806e18981 */ /* 0x000366000c1e1500 */
[C---:B------:R-:W-:Y:S01]  /*3230*/  IMAD.WIDE R10, R151.reuse, 0x2, R40 ;  /* 0x00000002970a7825 */ /* 0x040fe200078e0228 */
[----:B------:R1:W5:Y:S03]  /*3240*/  @!P0 LDG.E.U16 R229, desc[UR8][R8.64] ;  /* 0x0000000808e58981 */ /* 0x000366000c1e1500 */
[----:B------:R-:W-:Y:S01]  /*3250*/  IMAD.WIDE R12, R151, 0x2, R42 ;  /* 0x00000002970c7825 */ /* 0x000fe200078e022a */
[----:B------:R1:W5:Y:S01]  /*3260*/  @!P0 LDG.E.U16 R233, desc[UR8][R10.64] ;  /* 0x000000080ae98981 */ /* 0x000362000c1e1500 */
[----:B------:R-:W-:-:S02]  /*3270*/  PRMT R163, RZ, 0x7610, R163 ;  /* 0x00007610ffa37816 */ /* 0x000fc400000000a3 */
[----:B------:R-:W-:Y:S01]  /*3280*/  PRMT R227, RZ, 0x7610, R227 ;  /* 0x00007610ffe37816 */ /* 0x000fe200000000e3 */
[----:B------:R1:W5:Y:S01]  /*3290*/  @!P0 LDG.E.U16 R237, desc[UR8][R12.64] ;  /* 0x000000080ced8981 */ /* 0x000362000c1e1500 */
[----:B------:R-:W-:Y:S01]  /*32a0*/  PRMT R231, RZ, 0x7610, R231 ;  /* 0x00007610ffe77816 */ /* 0x000fe200000000e7 */
[C---:B0-----:R-:W-:Y:S01]  /*32b0*/  IMAD.WIDE R4, R151.reuse, 0x2, R114 ;  /* 0x0000000297047825 */ /* 0x041fe200078e0272 */
[----:B------:R-:W-:Y:S02]  /*32c0*/  PRMT R235, RZ, 0x7610, R235 ;  /* 0x00007610ffeb7816 */ /* 0x000fe400000000eb */
[----:B------:R-:W-:Y:S01]  /*32d0*/  PRMT R239, RZ, 0x7610, R239 ;  /* 0x00007610ffef7816 */ /* 0x000fe200000000ef */
[C---:B-1----:R-:W-:Y:S01]  /*32e0*/  IMAD.WIDE R6, R151.reuse, 0x2, R116 ;  /* 0x0000000297067825 */ /* 0x042fe200078e0274 */
[----:B------:R-:W5:Y:S03]  /*32f0*/  @!P0 LDG.E.U16 R163, desc[UR8][R4.64] ;  /* 0x0000000804a38981 */ /* 0x000f66000c1e1500 */
[C---:B------:R-:W-:Y:S01]  /*3300*/  IMAD.WIDE R8, R151.reuse, 0x2, R118 ;  /* 0x0000000297087825 */ /* 0x040fe200078e0276 */
[----:B------:R-:W5:Y:S03]  /*3310*/  @!P0 LDG.E.U16 R227, desc[UR8][R6.64] ;  /* 0x0000000806e38981 */ /* 0x000f66000c1e1500 */
[C---:B------:R-:W-:Y:S01]  /*3320*/  IMAD.WIDE R10, R151.reuse, 0x2, R158 ;  /* 0x00000002970a7825 */ /* 0x040fe200078e029e */
[----:B------:R-:W5:Y:S03]  /*3330*/  @!P0 LDG.E.U16 R231, desc[UR8][R8.64] ;  /* 0x0000000808e78981 */ /* 0x000f66000c1e1500 */
[----:B------:R-:W-:Y:S01]  /*3340*/  IMAD.WIDE R12, R151, 0x2, R120 ;  /* 0x00000002970c7825 */ /* 0x000fe200078e0278 */
[----:B------:R-:W5:Y:S04]  /*3350*/  @!P0 LDG.E.U16 R235, desc[UR8][R10.64] ;  /* 0x000000080aeb8981 */ /* 0x000f68000c1e1500 */
[----:B------:R-:W5:Y:S04]  /*3360*/  @!P0 LDG.E.U16 R239, desc[UR8][R12.64] ;  /* 0x000000080cef8981 */ /* 0x000f68000c1e1500 */
[----:B--2---:R-:W-:Y:S04]  /*3370*/  STS.U16 [R134+UR5+0x2000], R193 ;  /* 0x002000c186007988 */ /* 0x004fe80008000405 */
[----:B----4-:R-:W-:Y:S04]  /*3380*/  STS.U16 [R134+UR5+0x2200], R191 ;  /* 0x002200bf86007988 */ /* 0x010fe80008000405 */
[----:B---3--:R-:W-:Y:S04]  /*3390*/  STS.U16 [R134+UR5+0x2400], R189 ;  /* 0x002400bd86007988 */ /* 0x008fe80008000405 */
[----:B------:R-:W-:Y:S04]  /*33a0*/  STS.U16 [R134+UR5+0x2600], R187 ;  /* 0x002600bb86007988 */ /* 0x000fe80008000405 */
[----:B------:R-:W-:Y:S04]  /*33b0*/  STS.U16 [R138+UR5+0x2100], R185 ;  /* 0x002100b98a007988 */ /* 0x000fe80008000405 */
[----:B------:R-:W-:Y:S04]  /*33c0*/  STS.U16 [R138+UR5+0x2300], R183 ;  /* 0x002300b78a007988 */ /* 0x000fe80008000405 */
[----:B------:R-:W-:Y:S04]  /*33d0*/  STS.U16 [R138+UR5+0x2500], R181 ;  /* 0x002500b58a007988 */ /* 0x000fe80008000405 */
[----:B------:R-:W-:Y:S04]  /*33e0*/  STS.U16 [R138+UR5+0x2700], R179 ;  /* 0x002700b38a007988 */ /* 0x000fe80008000405 */
[----:B-----5:R-:W-:Y:S04]  /*33f0*/  STS.U16 [R134+UR5], R63 ;  /* 0x0000003f86007988 */ /* 0x020fe80008000405 */
[----:B------:R-:W-:Y:S04]  /*3400*/  STS.U16 [R134+UR5+0x200], R61 ;  /* 0x0002003d86007988 */ /* 0x000fe80008000405 */
        /* <DEDUP_REMOVED lines=9> */
[----:B------:R0:W-:Y:S04]  /*34a0*/  STS.U16 [R134+UR5+0x1600], R161 ;  /* 0x001600a186007988 */ /* 0x0001e80008000405 */
        /* <DEDUP_REMOVED lines=19> */
[----:B------:R-:W-:Y:S01]  /*35e0*/  STS.U16 [R138+UR5+0x1f00], R239 ;  /* 0x001f00ef8a007988 */ /* 0x000fe20008000405 */
[----:B------:R-:W-:Y:S06]  /*35f0*/  BAR.SYNC.DEFER_BLOCKING 0x0 ;  /* 0x0000000000007b1d */ /* 0x000fec0000010000 */
[----:B------:R-:W-:Y:S04]  /*3600*/  LDSM.16.MT88.4 R60, [R136+UR5+0x2000] ;  /* 0x00200005883c783b */ /* 0x000fe80008004200 */
[----:B------:R-:W2:Y:S04]  /*3610*/  LDSM.16.M88.4 R4, [R135] ;  /* 0x000000008704783b */ /* 0x000ea80000000200 */
[----:B------:R-:W3:Y:S04]  /*3620*/  LDSM.16.M88.4 R8, [R135+0x800] ;  /* 0x000800008708783b */ /* 0x000ee80000000200 */
[----:B------:R-:W4:Y:S04]  /*3630*/  LDSM.16.M88.4 R12, [R135+0x1000] ;  /* 0x00100000870c783b */ /* 0x000f280000000200 */
[----:B------:R-:W5:Y:S04]  /*3640*/  LDSM.16.M88.4 R16, [R135+0x1800] ;  /* 0x001800008710783b */ /* 0x000f680000000200 */
[----:B------:R-:W5:Y:S01]  /*3650*/  LDSM.16.MT88.4 R24, [R137+UR5+0x2000] ;  /* 0x002000058918783b */ /* 0x000f620008004200 */
[----:B0-----:R-:W-:-:S02]  /*3660*/  IMAD.U32 R161, RZ, RZ, UR4 ;  /* 0x00000004ffa17e24 */ /* 0x001fc4000f8e00ff */
[----:B-1----:R-:W-:-:S04]  /*3670*/  IMAD.WIDE R162, R153, 0x2, R40 ;  /* 0x0000000299a27825 */ /* 0x002fc800078e0228 */
[----:B------:R-:W-:-:S04]  /*3680*/  IMAD.WIDE R98, R161, 0x2, R98 ;  /* 0x00000002a1627825 */ /* 0x000fc800078e0262 */
[----:B------:R-:W-:Y:S02]  /*3690*/  IMAD.WIDE R160, R153, 0x2, R42 ;  /* 0x0000000299a07825 */ /* 0x000fe400078e022a */
[----:B------:R-:W0:Y:S01]  /*36a0*/  LDSM.16.MT88.4 R40, [R136+UR5+0x2400] ;  /* 0x002400058828783b */ /* 0x000e220008004200 */
[C---:B--2---:R-:W-:Y:S06]  /*36b0*/  HMMA.16816.F32 R32, R60.reuse, R4, R32 ;  /* 0x000000043c20723c */ /* 0x044fec0000001820 */
[C---:B---3--:R-:W-:Y:S06]  /*36c0*/  HMMA.16816.F32 R36, R60.reuse, R8, R36 ;  /* 0x000000083c24723c */ /* 0x048fec0000001824 */
[C---:B----4-:R-:W-:Y:S06]  /*36d0*/  HMMA.16816.F32 R44, R60.reuse, R12, R44 ;  /* 0x0000000c3c2c723c */ /* 0x050fec000000182c */
[----:B-----5:R-:W-:Y:S01]  /*36e0*/  HMMA.16816.F32 R48, R60, R16, R48 ;  /* 0x000000103c30723c */ /* 0x020fe20000001830 */
[----:B------:R-:W1:Y:S05]  /*36f0*/  LDSM.16.MT88.4 R60, [R137+UR5+0x2400] ;  /* 0x00240005893c783b */ /* 0x000e6a0008004200 */
[C---:B------:R-:W-:Y:S06]  /*3700*/  HMMA.16816.F32 R52, R24.reuse, R4, R52 ;  /* 0x000000041834723c */ /* 0x040fec0000001834 */
[C---:B------:R-:W-:Y:S06]  /*3710*/  HMMA.16816.F32 R56, R24.reuse, R8, R56 ;  /* 0x000000081838723c */ /* 0x040fec0000001838 */
[C---:B------:R-:W-:Y:S06]  /*3720*/  HMMA.16816.F32 R28, R24.reuse, R12, R28 ;  /* 0x0000000c181c723c */ /* 0x040fec000000181c */
[----:B------:R-:W-:Y:S01]  /*3730*/  HMMA.16816.F32 R20, R24, R16, R20 ;  /* 0x000000101814723c */ /* 0x000fe20000001814 */
[----:B------:R-:W-:-:S06]  /*3740*/  UIADD3 UR6, UR6, -0x1, URZ ;  /* 0xffffffff06067890 */ /* 0x000fcc000fffe03f */
[----:B------:R-:W-:Y:S01]  /*3750*/  ISETP.NE.U32.AND P0, PT, RZ, UR6, PT ;  /* 0x00000006ff007c0c */ /* 0x000fe2000bf05070 */
[C---:B------:R-:W-:Y:S01]  /*3760*/  IMAD.WIDE R2, R153.reuse, 0x2, R2 ;  /* 0x0000000299027825 */ /* 0x040fe200078e0202 */
[----:B0-----:R-:W-:Y:S01]  /*3770*/  HMMA.16816.F32 R32, R40, R6, R32 ;  /* 0x000000062820723c */ /* 0x001fe20000001820 */
[----:B------:R-:W-:Y:S02]  /*3780*/  UIADD3 UR7, UR7, -0x20, URZ ;  /* 0xffffffe007077890 */ /* 0x000fe4000fffe03f */
[----:B------:R-:W-:-:S03]  /*3790*/  IMAD.WIDE R120, R153, 0x2, R120 ;  /* 0x0000000299787825 */ /* 0x000fc600078e0278 */
[----:B------:R-:W-:Y:S01]  /*37a0*/  HMMA.16816.F32 R36, R40, R10, R36 ;  /* 0x0000000a2824723c */ /* 0x000fe20000001824 */
[----:B------:R-:W-:-:S05]  /*37b0*/  IMAD.WIDE R158, R153, 0x2, R158 ;  /* 0x00000002999e7825 */ /* 0x000fca00078e029e */
[----:B------:R-:W-:Y:S01]  /*37c0*/  HMMA.16816.F32 R44, R40, R14, R44 ;  /* 0x0000000e282c723c */ /* 0x000fe2000000182c */
[----:B------:R-:W-:-:S05]  /*37d0*/  IMAD.WIDE R118, R153, 0x2, R118 ;  /* 0x0000000299767825 */ /* 0x000fca00078e0276 */
[----:B------:R-:W-:Y:S01]  /*37e0*/  HMMA.16816.F32 R48, R40, R18, R48 ;  /* 0x000000122830723c */ /* 0x000fe20000001830 */
[----:B------:R-:W-:-:S05]  /*37f0*/  IMAD.WIDE R112, R153, 0x2, R112 ;  /* 0x0000000299707825 */ /* 0x000fca00078e0270 */
[----:B-1----:R-:W-:Y:S01]  /*3800*/  HMMA.16816.F32 R52, R60, R6, R52 ;  /* 0x000000063c34723c */ /* 0x002fe20000001834 */
[----:B------:R-:W-:-:S05]  /*3810*/  IMAD.WIDE R116, R153, 0x2, R116 ;  /* 0x0000000299747825 */ /* 0x000fca00078e0274 */
[----:B------:R-:W-:Y:S01]  /*3820*/  HMMA.16816.F32 R56, R60, R10, R56 ;  /* 0x0000000a3c38723c */ /* 0x000fe20000001838 */
[----:B------:R-:W-:-:S05]  /*3830*/  IMAD.WIDE R110, R153, 0x2, R110 ;  /* 0x00000002996e7825 */ /* 0x000fca00078e026e */
[----:B------:R-:W-:Y:S01]  /*3840*/  HMMA.16816.F32 R28, R60, R14, R28 ;  /* 0x0000000e3c1c723c */ /* 0x000fe2000000181c */
[----:B------:R-:W-:-:S05]  /*3850*/  IMAD.WIDE R114, R153, 0x2, R114 ;  /* 0x0000000299727825 */ /* 0x000fca00078e0272 */
[----:B------:R-:W-:Y:S01]  /*3860*/  HMMA.16816.F32 R20, R60, R18, R20 ;  /* 0x000000123c14723c */ /* 0x000fe20000001814 */
[----:B------:R-:W-:-:S04]  /*3870*/  IMAD.WIDE R108, R153, 0x2, R108 ;  /* 0x00000002996c7825 */ /* 0x000fc800078e026c */
        /* <DEDUP_REMOVED lines=21> */
[----:B------:R-:W-:Y:S02]  /*39d0*/  IMAD.MOV.U32 R8, RZ, RZ, R2 ;  /* 0x000000ffff087224 */ /* 0x000fe400078e0002 */
[----:B------:R-:W-:Y:S01]  /*39e0*/  IMAD.MOV.U32 R9, RZ, RZ, R3 ;  /* 0x000000ffff097224 */ /* 0x000fe200078e0003 */
[----:B------:R-:W-:Y:S06]  /*39f0*/  @P0 BRA `(.L_x_2) ;  /* 0xfffffff000140947 */ /* 0x000fec000383ffff */
[----:B------:R-:W-:Y:S02]  /*3a00*/  F2FP.F16.F32.PACK_AB R2, R59, R55 ;  /* 0x000000373b02723e */ /* 0x000fe400000000ff */
[----:B------:R-:W-:Y:S02]  /*3a10*/  F2FP.F16.F32.PACK_AB R4, R39, R35 ;  /* 0x000000232704723e */ /* 0x000fe400000000ff */
[----:B------:R-:W-:Y:S02]  /*3a20*/  F2FP.F16.F32.PACK_AB R6, R57, R53 ;  /* 0x000000353906723e */ /* 0x000fe400000000ff */
[----:B------:R-:W-:Y:S02]  /*3a30*/  F2FP.F16.F32.PACK_AB R8, R37, R33 ;  /* 0x000000212508723e */ /* 0x000fe400000000ff */
[----:B------:R-:W-:Y:S02]  /*3a40*/  F2FP.F16.F32.PACK_AB R3, R23, R31 ;  /* 0x0000001f1703723e */ /* 0x000fe400000000ff */
[----:B------:R-:W-:-:S02]  /*3a50*/  F2FP.F16.F32.PACK_AB R55, R22, R30 ;  /* 0x0000001e1637723e */ /* 0x000fc400000000ff */
        /* <DEDUP_REMOVED lines=9> */
[----:B------:R-:W-:-:S07]  /*3af0*/  F2FP.F16.F32.PACK_AB R32, R36, R32 ;  /* 0x000000202420723e */ /* 0x000fce00000000ff */
.L_x_1:
[----:B------:R-:W-:Y:S01]  /*3b00*/  SHF.R.S32.HI R11, RZ, 0x4, R0 ;  /* 0x00000004ff0b7819 */ /* 0x000fe20000011400 */
[----:B------:R-:W-:Y:S01]  /*3b10*/  BAR.SYNC.DEFER_BLOCKING 0x0 ;  /* 0x0000000000007b1d */ /* 0x000fe20000010000 */
[C---:B------:R-:W-:Y:S01]  /*3b20*/  IMAD.SHL.U32 R10, R0.reuse, 0x4, RZ ;  /* 0x00000004000a7824 */ /* 0x040fe200078e00ff */
[----:B------:R-:W-:Y:S01]  /*3b30*/  LOP3.LUT R133, R133, 0x180, RZ, 0xc0, !PT ;  /* 0x0000018085857812 */ /* 0x000fe200078ec0ff */
[C---:B------:R-:W-:Y:S01]  /*3b40*/  IMAD.SHL.U32 R12, R0.reuse, 0x200, RZ ;  /* 0x00000200000c7824 */ /* 0x040fe200078e00ff */
[----:B------:R-:W-:Y:S01]  /*3b50*/  SGXT R11, R11, 0x1 ;  /* 0x000000010b0b781a */ /* 0x000fe20000000200 */
[----:B------:R-:W-:Y:S01]  /*3b60*/  IMAD.SHL.U32 R13, R0, 0x10, RZ ;  /* 0x00000010000d7824 */ /* 0x000fe200078e00ff */
[----:B------:R-:W-:Y:S02]  /*3b70*/  LOP3.LUT R10, R131, 0x38, R10, 0xf8, !PT ;  /* 0x00000038830a7812 */ /* 0x000fe400078ef80a */
[----:B------:R-:W0:Y:S01]  /*3b80*/  LDC R19, c[0x0][0x248] ;  /* 0x00009200ff137b82 */ /* 0x000e220000000800 */
[----:B------:R-:W-:Y:S01]  /*3b90*/  LOP3.LUT R11, R11, 0x840, RZ, 0xc0, !PT ;  /* 0x000008400b0b7812 */ /* 0x000fe200078ec0ff */
[----:B------:R-:W-:Y:S01]  /*3ba0*/  ULDC.64 UR10, c[0x0][0x228] ;  /* 0x00008a00000a7ab9 */ /* 0x000fe20000000a00 */
[----:B------:R-:W-:Y:S01]  /*3bb0*/  LOP3.LUT R133, R133, 0x48, R0, 0xf8, !PT ;  /* 0x0000004885857812 */ /* 0x000fe200078ef800 */
[----:B------:R-:W-:Y:S01]  /*3bc0*/  ULDC UR4, c[0x0][0x244] ;  /* 0x0000910000047ab9 */ /* 0x000fe20000000800 */
[----:B------:R-:W-:Y:S01]  /*3bd0*/  LOP3.LUT R11, R11, 0x40, R132, 0x78, !PT ;  /* 0x000000400b0b7812 */ /* 0x000fe200078e7884 */
[----:B------:R-:W-:Y:S01]  /*3be0*/  ULDC.64 UR6, c[0x0][0x220] ;  /* 0x0000880000067ab9 */ /* 0x000fe20000000a00 */
[----:B------:R-:W-:-:S02]  /*3bf0*/  LOP3.LUT R12, R12, 0x1800, RZ, 0xc0, !PT ;  /* 0x000018000c0c7812 */ /* 0x000fc400078ec0ff */
[----:B------:R-:W-:Y:S02]  /*3c00*/  LOP3.LUT R10, R11, R10, RZ, 0xfc, !PT ;  /* 0x0000000a0b0a7212 */ /* 0x000fe400078efcff */
[----:B------:R-:W-:Y:S02]  /*3c10*/  LOP3.LUT R12, R12, 0x70, R13, 0xf8, !PT ;  /* 0x000000700c0c7812 */ /* 0x000fe400078ef80d */
[----:B------:R-:W-:Y:S02]  /*3c20*/  LOP3.LUT R0, R10, 0x1008, RZ, 0x3c, !PT ;  /* 0x000010080a007812 */ /* 0x000fe400078e3cff */
[----:B------:R-:W-:Y:S01]  /*3c30*/  LOP3.LUT R12, R12, R133, RZ, 0x3c, !PT ;  /* 0x000000850c0c7212 */ /* 0x000fe200078e3cff */
[----:B------:R-:W-:Y:S01]  /*3c40*/  STS.64 [R10+UR5], R32 ;  /* 0x000000200a007988 */ /* 0x000fe20008000a05 */
[C---:B------:R-:W-:Y:S01]  /*3c50*/  ISETP.GE.AND P0, PT, R130.reuse, UR10, PT ;  /* 0x0000000a82007c0c */ /* 0x040fe2000bf06270 */
[----:B------:R-:W-:Y:S01]  /*3c60*/  IMAD R130, R130, UR4, RZ ;  /* 0x0000000482827c24 */ /* 0x000fe2000f8e02ff */
[----:B------:R-:W-:Y:S01]  /*3c70*/  LOP3.LUT R11, R12, 0x8, RZ, 0x3c, !PT ;  /* 0x000000080c0b7812 */ /* 0x000fe200078e3cff */
[----:B------:R-:W-:Y:S01]  /*3c80*/  STS.64 [R10+UR5+0x100], R8 ;  /* 0x000100080a007988 */ /* 0x000fe20008000a05 */
[C---:B------:R-:W-:Y:S01]  /*3c90*/  ISETP.LT.AND P4, PT, R122.reuse, UR11, !P0 ;  /* 0x0000000b7a007c0c */ /* 0x040fe2000c781270 */
[----:B0-----:R-:W-:-:S02]  /*3ca0*/  IMAD R122, R122, R19, RZ ;  /* 0x000000137a7a7224 */ /* 0x001fc400078e02ff */
[----:B------:R-:W-:Y:S01]  /*3cb0*/  STS.64 [R10+UR5+0x80], R52 ;  /* 0x000080340a007988 */ /* 0x000fe20008000a05 */
[C---:B------:R-:W-:Y:S01]  /*3cc0*/  ISETP.LT.AND P2, PT, R123.reuse, UR11, !P0 ;  /* 0x0000000b7b007c0c */ /* 0x040fe2000c741270 */
[-C--:B------:R-:W-:Y:S01]  /*3cd0*/  IMAD R123, R123, R19.reuse, RZ ;  /* 0x000000137b7b7224 */ /* 0x080fe200078e02ff */
[----:B------:R-:W-:Y:S01]  /*3ce0*/  LEA R15, P1, R130, UR6, 0x1 ;  /* 0x00000006820f7c11 */ /* 0x000fe2000f8208ff */
[----:B------:R-:W-:Y:S01]  /*3cf0*/  STS.64 [R10+UR5+0x180], R6 ;  /* 0x000180060a007988 */ /* 0x000fe20008000a05 */
[----:B------:R-:W-:Y:S02]  /*3d00*/  ISETP.LT.AND P3, PT, R140, UR11, !P0 ;  /* 0x0000000b8c007c0c */ /* 0x000fe4000c761270 */
[----:B------:R-:W-:Y:S01]  /*3d10*/  LEA.HI.X.SX32 R17, R130, UR7, 0x1, P1 ;  /* 0x0000000782117c11 */ /* 0x000fe200088f0eff */
[----:B------:R-:W-:Y:S01]  /*3d20*/  STS.64 [R0+UR5], R34 ;  /* 0x0000002200007988 */ /* 0x000fe20008000a05 */
[C---:B------:R-:W-:Y:S01]  /*3d30*/  ISETP.LT.AND P1, PT, R124.reuse, UR11, !P0 ;  /* 0x0000000b7c007c0c */ /* 0x040fe2000c721270 */
[----:B------:R-:W-:-:S02]  /*3d40*/  IMAD R124, R124, R19, RZ ;  /* 0x000000137c7c7224 */ /* 0x000fc400078e02ff */
[----:B------:R0:W-:Y:S04]  /*3d50*/  STS.64 [R0+UR5+0x100], R4 ;  /* 0x0001000400007988 */ /* 0x0001e80008000a05 */
[----:B------:R-:W-:Y:S04]  /*3d60*/  STS.64 [R0+UR5+0x80], R54 ;  /* 0x0000803600007988 */ /* 0x000fe80008000a05 */
[----:B------:R1:W-:Y:S01]  /*3d70*/  STS.64 [R0+UR5+0x180], R2 ;  /* 0x0001800200007988 */ /* 0x0003e20008000a05 */
[----:B------:R-:W-:Y:S01]  /*3d80*/  BAR.SYNC.DEFER_BLOCKING 0x0 ;  /* 0x0000000000007b1d */ /* 0x000fe20000010000 */
[----:B0-----:R-:W-:-:S04]  /*3d90*/  LEA R4, P5, R123, R15, 0x1 ;  /* 0x0000000f7b047211 */ /* 0x001fc800078a08ff */
[----:B------:R-:W-:Y:S02]  /*3da0*/  LEA.HI.X.SX32 R5, R123, R17, 0x1, P5 ;  /* 0x000000117b057211 */ /* 0x000fe400028f0eff */
[C---:B------:R-:W-:Y:S01]  /*3db0*/  ISETP.LT.AND P5, PT, R125.reuse, UR11, !P0 ;  /* 0x0000000b7d007c0c */ /* 0x040fe2000c7a1270 */
[----:B-1----:R-:W-:Y:S01]  /*3dc0*/  IMAD R0, R125, R19, RZ ;  /* 0x000000137d007224 */ /* 0x002fe200078e02ff */
[----:B------:R-:W-:-:S04]  /*3dd0*/  LEA R2, P6, R122, R15, 0x1 ;  /* 0x0000000f7a027211 */ /* 0x000fc800078c08ff */
[----:B------:R-:W-:Y:S01]  /*3de0*/  LEA.HI.X.SX32 R3, R122, R17, 0x1, P6 ;  /* 0x000000117a037211 */ /* 0x000fe200030f0eff */
[----:B------:R-:W-:Y:S01]  /*3df0*/  IMAD R122, R19, 0x20, R122 ;  /* 0x00000020137a7824 */ /* 0x000fe200078e027a */
[----:B------:R-:W-:-:S04]  /*3e00*/  LEA R6, P6, R124, R15, 0x1 ;  /* 0x0000000f7c067211 */ /* 0x000fc800078c08ff */
[----:B------:R-:W-:Y:S01]  /*3e10*/  LEA.HI.X.SX32 R7, R124, R17, 0x1, P6 ;  /* 0x000000117c077211 */ /* 0x000fe200030f0eff */
[----:B------:R-:W0:Y:S04]  /*3e20*/  LDS.64 R20, [R12+UR5] ;  /* 0x000000050c147984 */ /* 0x000e280008000a00 */
[----:B------:R-:W1:Y:S04]  /*3e30*/  LDS.64 R28, [R11+UR5] ;  /* 0x000000050b1c7984 */ /* 0x000e680008000a00 */
[----:B------:R-:W2:Y:S04]  /*3e40*/  LDS.64 R22, [R12+UR5+0x200] ;  /* 0x000200050c167984 */ /* 0x000ea80008000a00 */
[----:B------:R-:W3:Y:S04]  /*3e50*/  LDS.64 R30, [R11+UR5+0x200] ;  /* 0x000200050b1e7984 */ /* 0x000ee80008000a00 */
[----:B------:R-:W4:Y:S04]  /*3e60*/  LDS.64 R24, [R12+UR5+0x400] ;  /* 0x000400050c187984 */ /* 0x000f280008000a00 */
[----:B------:R-:W5:Y:S04]  /*3e70*/  LDS.64 R32, [R11+UR5+0x400] ;  /* 0x000400050b207984 */ /* 0x000f680008000a00 */
[----:B------:R-:W5:Y:S04]  /*3e80*/  LDS.64 R26, [R12+UR5+0x600] ;  /* 0x000600050c1a7984 */ /* 0x000f680008000a00 */
[----:B------:R-:W5:Y:S04]  /*3e90*/  LDS.64 R34, [R11+UR5+0x600] ;  /* 0x000600050b227984 */ /* 0x000f680008000a00 */
[----:B0-----:R0:W-:Y:S01]  /*3ea0*/  @P4 STG.E.U16 desc[UR8][R2.64], R20 ;  /* 0x0000001402004986 */ /* 0x0011e2000c101508 */
[----:B------:R-:W-:-:S03]  /*3eb0*/  LEA R8, P4, R0, R15, 0x1 ;  /* 0x0000000f00087211 */ /* 0x000fc600078808ff */
[----:B-1----:R1:W-:Y:S01]  /*3ec0*/  @P2 STG.E.U16 desc[UR8][R4.64], R28 ;  /* 0x0000001c04002986 */ /* 0x0023e2000c101508 */
[C---:B------:R-:W-:Y:S01]  /*3ed0*/  ISETP.LT.AND P2, PT, R126.reuse, UR11, !P0 ;  /* 0x0000000b7e007c0c */ /* 0x040fe2000c741270 */
[----:B------:R-:W-:Y:S01]  /*3ee0*/  IMAD R126, R126, R19, RZ ;  /* 0x000000137e7e7224 */ /* 0x000fe200078e02ff */
[----:B------:R-:W-:Y:S01]  /*3ef0*/  LEA.HI.X.SX32 R9, R0, R17, 0x1, P4 ;  /* 0x0000001100097211 */ /* 0x000fe200020f0eff */
[----:B--2---:R2:W-:Y:S01]  /*3f00*/  @P1 STG.E.U16 desc[UR8][R6.64], R22 ;  /* 0x0000001606001986 */ /* 0x0045e2000c101508 */
[C---:B------:R-:W-:Y:S01]  /*3f10*/  ISETP.LT.AND P1, PT, R127.reuse, UR11, !P0 ;  /* 0x0000000b7f007c0c */ /* 0x040fe2000c721270 */
[----:B------:R-:W-:Y:S01]  /*3f20*/  IMAD R127, R127, R19, RZ ;  /* 0x000000137f7f7224 */ /* 0x000fe200078e02ff */
[----:B0-----:R-:W-:Y:S01]  /*3f30*/  LEA R2, P4, R126, R15, 0x1 ;  /* 0x0000000f7e027211 */ /* 0x001fe200078808ff */
[----:B---3--:R-:W-:Y:S01]  /*3f40*/  @P5 STG.E.U16 desc[UR8][R8.64], R30 ;  /* 0x0000001e08005986 */ /* 0x008fe2000c101508 */
[C---:B------:R-:W-:Y:S01]  /*3f50*/  ISETP.LT.AND P5, PT, R128.reuse, UR11, !P0 ;  /* 0x0000000b80007c0c */ /* 0x040fe2000c7a1270 */
[----:B------:R-:W-:Y:S01]  /*3f60*/  IMAD R128, R128, R19, RZ ;  /* 0x0000001380807224 */ /* 0x000fe200078e02ff */
[----:B------:R-:W-:Y:S01]  /*3f70*/  LEA.HI.X.SX32 R3, R126, R17, 0x1, P4 ;  /* 0x000000117e037211 */ /* 0x000fe200020f0eff */
[----:B------:R-:W-:Y:S01]  /*3f80*/  IMAD R0, R19, 0x4, R122 ;  /* 0x0000000413007824 */ /* 0x000fe200078e027a */
[C---:B------:R-:W-:Y:S01]  /*3f90*/  ISETP.LT.AND P4, PT, R129.reuse, UR11, !P0 ;  /* 0x0000000b81007c0c */ /* 0x040fe2000c781270 */
[----:B------:R-:W-:Y:S01]  /*3fa0*/  IMAD R129, R129, R19, RZ ;  /* 0x0000001381817224 */ /* 0x000fe200078e02ff */
[-C--:B------:R-:W-:Y:S01]  /*3fb0*/  LEA R10, P6, R127, R15.reuse, 0x1 ;  /* 0x0000000f7f0a7211 */ /* 0x080fe200078c08ff */
[----:B----4-:R0:W-:Y:S01]  /*3fc0*/  @P2 STG.E.U16 desc[UR8][R2.64], R24 ;  /* 0x0000001802002986 */ /* 0x0101e2000c101508 */
[----:B-1----:R-:W-:-:S02]  /*3fd0*/  LEA R4, P2, R128, R15, 0x1 ;  /* 0x0000000f80047211 */ /* 0x002fc400078408ff */
[----:B------:R-:W-:Y:S02]  /*3fe0*/  LEA.HI.X.SX32 R11, R127, R17, 0x1, P6 ;  /* 0x000000117f0b7211 */ /* 0x000fe400030f0eff */
[C---:B--2---:R-:W-:Y:S02]  /*3ff0*/  LEA R6, P6, R129.reuse, R15, 0x1 ;  /* 0x0000000f81067211 */ /* 0x044fe400078c08ff */
[-C--:B------:R-:W-:Y:S01]  /*4000*/  LEA.HI.X.SX32 R5, R128, R17.reuse, 0x1, P2 ;  /* 0x0000001180057211 */ /* 0x080fe200010f0eff */
[----:B-----5:R1:W-:Y:S01]  /*4010*/  @P1 STG.E.U16 desc[UR8][R10.64], R32 ;  /* 0x000000200a001986 */ /* 0x0203e2000c101508 */
[----:B------:R-:W-:Y:S02]  /*4020*/  LEA.HI.X.SX32 R7, R129, R17, 0x1, P6 ;  /* 0x0000001181077211 */ /* 0x000fe400030f0eff */
[----:B------:R-:W-:Y:S01]  /*4030*/  PRMT R20, R20, 0x7632, R20 ;  /* 0x0000763214147816 */ /* 0x000fe20000000014 */
[----:B------:R2:W-:Y:S01]  /*4040*/  @P5 STG.E.U16 desc[UR8][R4.64], R26 ;  /* 0x0000001a04005986 */ /* 0x0005e2000c101508 */
[----:B0-----:R-:W-:-:S02]  /*4050*/  LEA R2, P6, R122, R15, 0x1 ;  /* 0x0000000f7a027211 */ /* 0x001fc400078c08ff */
[----:B------:R-:W-:Y:S01]  /*4060*/  ISETP.LT.AND P1, PT, R142, UR11, !P0 ;  /* 0x0000000b8e007c0c */ /* 0x000fe2000c721270 */
[----:B------:R0:W-:Y:S01]  /*4070*/  @P4 STG.E.U16 desc[UR8][R6.64], R34 ;  /* 0x0000002206004986 */ /* 0x0001e2000c101508 */
[----:B------:R-:W-:Y:S02]  /*4080*/  LEA.HI.X.SX32 R3, R122, R17, 0x1, P6 ;  /* 0x000000117a037211 */ /* 0x000fe400030f0eff */
[----:B------:R-:W-:Y:S01]  /*4090*/  LEA R8, P6, R0, R15, 0x1 ;  /* 0x0000000f00087211 */ /* 0x000fe200078c08ff */
[C---:B-1----:R-:W-:Y:S01]  /*40a0*/  IMAD R10, R19.reuse, 0x4, R0 ;  /* 0x00000004130a7824 */ /* 0x042fe200078e0200 */
[----:B------:R-:W-:Y:S01]  /*40b0*/  ISETP.LT.AND P2, PT, R144, UR11, !P0 ;  /* 0x0000000b90007c0c */ /* 0x000fe2000c741270 */
[----:B------:R1:W-:Y:S01]  /*40c0*/  @P3 STG.E.U16 desc[UR8][R2.64], R20 ;  /* 0x0000001402003986 */ /* 0x0003e2000c101508 */
[----:B------:R-:W-:Y:S01]  /*40d0*/  LEA.HI.X.SX32 R9, R0, R17, 0x1, P6 ;  /* 0x0000001100097211 */ /* 0x000fe200030f0eff */
[----:B------:R-:W-:Y:S01]  /*40e0*/  IMAD R0, R19, 0x4, R10 ;  /* 0x0000000413007824 */ /* 0x000fe200078e020a */
[----:B--2---:R-:W-:-:S02]  /*40f0*/  LEA R4, P6, R10, R15, 0x1 ;  /* 0x0000000f0a047211 */ /* 0x004fc400078c08ff */
[----:B------:R-:W-:Y:S02]  /*4100*/  PRMT R28, R28, 0x7632, R28 ;  /* 0x000076321c1c7816 */ /* 0x000fe4000000001c */
[----:B------:R-:W-:Y:S02]  /*4110*/  LEA.HI.X.SX32 R5, R10, R17, 0x1, P6 ;  /* 0x000000110a057211 */ /* 0x000fe400030f0eff */
[----:B0-----:R-:W-:Y:S01]  /*4120*/  LEA R6, P6, R0, R15, 0x1 ;  /* 0x0000000f00067211 */ /* 0x001fe200078c08ff */
[----:B------:R0:W-:Y:S01]  /*4130*/  @P1 STG.E.U16 desc[UR8][R8.64], R28 ;  /* 0x0000001c08001986 */ /* 0x0001e2000c101508 */
[----:B------:R-:W-:Y:S01]  /*4140*/  PRMT R22, R22, 0x7632, R22 ;  /* 0x0000763216167816 */ /* 0x000fe20000000016 */
[C---:B-1----:R-:W-:Y:S01]  /*4150*/  IMAD R3, R19.reuse, 0x4, R0 ;  /* 0x0000000413037824 */ /* 0x042fe200078e0200 */
[----:B------:R-:W-:Y:S02]  /*4160*/  LEA.HI.X.SX32 R7, R0, R17, 0x1, P6 ;  /* 0x0000001100077211 */ /* 0x000fe400030f0eff */
[----:B------:R-:W-:Y:S01]  /*4170*/  ISETP.LT.AND P5, PT, R146, UR11, !P0 ;  /* 0x0000000b92007c0c */ /* 0x000fe2000c7a1270 */
[----:B------:R-:W-:Y:S01]  /*4180*/  IMAD R0, R19, 0x4, R3 ;  /* 0x0000000413007824 */ /* 0x000fe200078e0203 */
[----:B------:R-:W-:Y:S01]  /*4190*/  LEA R2, P6, R3, R15, 0x1 ;  /* 0x0000000f03027211 */ /* 0x000fe200078c08ff */
[----:B------:R1:W-:Y:S01]  /*41a0*/  @P2 STG.E.U16 desc[UR8][R4.64], R22 ;  /* 0x0000001604002986 */ /* 0x0003e2000c101508 */
[----:B------:R-:W-:-:S02]  /*41b0*/  ISETP.LT.AND P4, PT, R148, UR11, !P0 ;  /* 0x0000000b94007c0c */ /* 0x000fc4000c781270 */
[----:B------:R-:W-:Y:S02]  /*41c0*/  LEA.HI.X.SX32 R3, R3, R17, 0x1, P6 ;  /* 0x0000001103037211 */ /* 0x000fe400030f0eff */
[----:B0-----:R-:W-:Y:S02]  /*41d0*/  LEA R8, P6, R0, R15, 0x1 ;  /* 0x0000000f00087211 */ /* 0x001fe400078c08ff */
[----:B------:R-:W-:Y:S02]  /*41e0*/  PRMT R30, R30, 0x7632, R30 ;  /* 0x000076321e1e7816 */ /* 0x000fe4000000001e */
[----:B------:R-:W-:Y:S02]  /*41f0*/  LEA.HI.X.SX32 R9, R0, R17, 0x1, P6 ;  /* 0x0000001100097211 */ /* 0x000fe400030f0eff */
[----:B------:R-:W-:Y:S01]  /*4200*/  ISETP.LT.AND P3, PT, R150, UR11, !P0 ;  /* 0x0000000b96007c0c */ /* 0x000fe2000c761270 */
[----:B-1----:R-:W-:Y:S01]  /*4210*/  IMAD R5, R19, 0x4, R0 ;  /* 0x0000000413057824 */ /* 0x002fe200078e0200 */
[----:B------:R0:W-:Y:S01]  /*4220*/  @P5 STG.E.U16 desc[UR8][R6.64], R30 ;  /* 0x0000001e06005986 */ /* 0x0001e2000c101508 */
[----:B------:R-:W-:-:S02]  /*4230*/  PRMT R24, R24, 0x7632, R24 ;  /* 0x0000763218187816 */ /* 0x000fc40000000018 */
[----:B------:R-:W-:Y:S01]  /*4240*/  IMAD R0, R19, 0x4, R5 ;  /* 0x0000000413007824 */ /* 0x000fe200078e0205 */
[----:B------:R-:W-:Y:S02]  /*4250*/  LEA R4, P6, R5, R15, 0x1 ;  /* 0x0000000f05047211 */ /* 0x000fe400078c08ff */
[----:B------:R-:W-:Y:S01]  /*4260*/  ISETP.LT.AND P1, PT, R152, UR11, !P0 ;  /* 0x0000000b98007c0c */ /* 0x000fe2000c721270 */
[----:B------:R-:W-:Y:S01]  /*4270*/  IMAD R10, R19, 0x4, R0 ;  /* 0x00000004130a7824 */ /* 0x000fe200078e0200 */
[----:B------:R-:W-:Y:S01]  /*4280*/  LEA.HI.X.SX32 R5, R5, R17, 0x1, P6 ;  /* 0x0000001105057211 */ /* 0x000fe200030f0eff */
[----:B------:R1:W-:Y:S01]  /*4290*/  @P4 STG.E.U16 desc[UR8][R2.64], R24 ;  /* 0x0000001802004986 */ /* 0x0003e2000c101508 */
[----:B------:R-:W-:Y:S02]  /*42a0*/  PRMT R32, R32, 0x7632, R32 ;  /* 0x0000763220207816 */ /* 0x000fe40000000020 */
[----:B0-----:R-:W-:Y:S02]  /*42b0*/  LEA R6, P6, R0, R15, 0x1 ;  /* 0x0000000f00067211 */ /* 0x001fe400078c08ff */
[----:B------:R-:W-:Y:S01]  /*42c0*/  ISETP.LT.AND P2, PT, R154, UR11, !P0 ;  /* 0x0000000b9a007c0c */ /* 0x000fe2000c741270 */
[----:B------:R0:W-:Y:S01]  /*42d0*/  @P3 STG.E.U16 desc[UR8][R8.64], R32 ;  /* 0x0000002008003986 */ /* 0x0001e2000c101508 */
[----:B------:R-:W-:Y:S01]  /*42e0*/  LEA.HI.X.SX32 R7, R0, R17, 0x1, P6 ;  /* 0x0000001100077211 */ /* 0x000fe200030f0eff */
[----:B------:R-:W-:Y:S01]  /*42f0*/  IMAD R0, R19, 0x4, R10 ;  /* 0x0000000413007824 */ /* 0x000fe200078e020a */
[----:B------:R-:W-:-:S02]  /*4300*/  PRMT R26, R26, 0x7632, R26 ;  /* 0x000076321a1a7816 */ /* 0x000fc4000000001a */
[----:B------:R-:W-:Y:S02]  /*4310*/  ISETP.LT.AND P5, PT, R156, UR11, !P0 ;  /* 0x0000000b9c007c0c */ /* 0x000fe4000c7a1270 */
[----:B-1----:R-:W-:Y:S01]  /*4320*/  LEA R2, P6, R10, R15, 0x1 ;  /* 0x0000000f0a027211 */ /* 0x002fe200078c08ff */
[----:B------:R1:W-:Y:S01]  /*4330*/  @P1 STG.E.U16 desc[UR8][R4.64], R26 ;  /* 0x0000001a04001986 */ /* 0x0003e2000c101508 */
[----:B------:R-:W-:Y:S02]  /*4340*/  PRMT R34, R34, 0x7632, R34 ;  /* 0x0000763222227816 */ /* 0x000fe40000000022 */
[----:B------:R-:W-:Y:S01]  /*4350*/  LEA.HI.X.SX32 R3, R10, R17, 0x1, P6 ;  /* 0x000000110a037211 */ /* 0x000fe200030f0eff */
[----:B------:R-:W-:Y:S01]  /*4360*/  IMAD R10, R19, 0x4, R0 ;  /* 0x00000004130a7824 */ /* 0x000fe200078e0200 */
[----:B0-----:R-:W-:Y:S01]  /*4370*/  LEA R8, P6, R0, R15, 0x1 ;  /* 0x0000000f00087211 */ /* 0x001fe200078c08ff */
[----:B------:R0:W-:Y:S01]  /*4380*/  @P2 STG.E.U16 desc[UR8][R6.64], R34 ;  /* 0x0000002206002986 */ /* 0x0001e2000c101508 */
[----:B------:R-:W-:-:S02]  /*4390*/  ISETP.LT.AND P4, PT, R164, UR11, !P0 ;  /* 0x0000000ba4007c0c */ /* 0x000fc4000c781270 */
[----:B------:R-:W-:Y:S01]  /*43a0*/  LEA.HI.X.SX32 R9, R0, R17, 0x1, P6 ;  /* 0x0000001100097211 */ /* 0x000fe200030f0eff */
[----:B------:R-:W-:Y:S01]  /*43b0*/  IMAD R0, R19, 0x4, R10 ;  /* 0x0000000413007824 */ /* 0x000fe200078e020a */
[----:B------:R-:W-:Y:S01]  /*43c0*/  ISETP.LT.AND P3, PT, R165, UR11, !P0 ;  /* 0x0000000ba5007c0c */ /* 0x000fe2000c761270 */
[----:B------:R2:W-:Y:S01]  /*43d0*/  @P5 STG.E.U16 desc[UR8][R2.64], R21 ;  /* 0x0000001502005986 */ /* 0x0005e2000c101508 */
[----:B-1----:R-:W-:Y:S02]  /*43e0*/  LEA R4, P6, R10, R15, 0x1 ;  /* 0x0000000f0a047211 */ /* 0x002fe400078c08ff */
[----:B------:R-:W-:Y:S02]  /*43f0*/  ISETP.LT.AND P1, PT, R166, UR11, !P0 ;  /* 0x0000000ba6007c0c */ /* 0x000fe4000c721270 */
[----:B------:R-:W-:Y:S01]  /*4400*/  LEA.HI.X.SX32 R5, R10, R17, 0x1, P6 ;  /* 0x000000110a057211 */ /* 0x000fe200030f0eff */
[----:B------:R-:W-:Y:S01]  /*4410*/  IMAD R10, R19, 0x4, R0 ;  /* 0x00000004130a7824 */ /* 0x000fe200078e0200 */
[----:B0-----:R-:W-:Y:S01]  /*4420*/  LEA R6, P6, R0, R15, 0x1 ;  /* 0x0000000f00067211 */ /* 0x001fe200078c08ff */
[----:B------:R0:W-:Y:S01]  /*4430*/  @P4 STG.E.U16 desc[UR8][R8.64], R29 ;  /* 0x0000001d08004986 */ /* 0x0001e2000c101508 */
[----:B------:R-:W-:-:S02]  /*4440*/  ISETP.LT.AND P2, PT, R167, UR11, !P0 ;  /* 0x0000000ba7007c0c */ /* 0x000fc4000c741270 */
[----:B------:R-:W-:Y:S01]  /*4450*/  LEA.HI.X.SX32 R7, R0, R17, 0x1, P6 ;  /* 0x0000001100077211 */ /* 0x000fe200030f0eff */
[C---:B------:R-:W-:Y:S01]  /*4460*/  IMAD R0, R19.reuse, 0x4, R10 ;  /* 0x0000000413007824 */ /* 0x040fe200078e020a */
[----:B--2---:R-:W-:Y:S01]  /*4470*/  LEA R2, P6, R10, R15, 0x1 ;  /* 0x0000000f0a027211 */ /* 0x004fe200078c08ff */
[----:B------:R1:W-:Y:S01]  /*4480*/  @P3 STG.E.U16 desc[UR8][R4.64], R23 ;  /* 0x0000001704003986 */ /* 0x0003e2000c101508 */
[----:B------:R-:W-:Y:S02]  /*4490*/  ISETP.LT.AND P5, PT, R168, UR11, !P0 ;  /* 0x0000000ba8007c0c */ /* 0x000fe4000c7a1270 */
[----:B------:R-:W-:Y:S01]  /*44a0*/  LEA.HI.X.SX32 R3, R10, R17, 0x1, P6 ;  /* 0x000000110a037211 */ /* 0x000fe200030f0eff */
[----:B------:R-:W-:Y:S01]  /*44b0*/  IMAD R10, R19, 0x4, R0 ;  /* 0x00000004130a7824 */ /* 0x000fe200078e0200 */
[----:B------:R2:W-:Y:S01]  /*44c0*/  @P1 STG.E.U16 desc[UR8][R6.64], R31 ;  /* 0x0000001f06001986 */ /* 0x0005e2000c101508 */
[C---:B0-----:R-:W-:Y:S02]  /*44d0*/  LEA R8, P6, R0.reuse, R15, 0x1 ;  /* 0x0000000f00087211 */ /* 0x041fe400078c08ff */
[----:B------:R-:W-:Y:S01]  /*44e0*/  ISETP.LT.AND P4, PT, R169, UR11, !P0 ;  /* 0x0000000ba9007c0c */ /* 0x000fe2000c781270 */
[----:B------:R0:W-:Y:S01]  /*44f0*/  @P2 STG.E.U16 desc[UR8][R2.64], R25 ;  /* 0x0000001902002986 */ /* 0x0001e2000c101508 */
[----:B------:R-:W-:Y:S01]  /*4500*/  LEA.HI.X.SX32 R9, R0, R17, 0x1, P6 ;  /* 0x0000001100097211 */ /* 0x000fe200030f0eff */
[----:B------:R-:W-:Y:S01]  /*4510*/  IMAD R0, R19, 0x4, R10 ;  /* 0x0000000413007824 */ /* 0x000fe200078e020a */
[----:B-1----:R-:W-:-:S02]  /*4520*/  LEA R4, P6, R10, R15, 0x1 ;  /* 0x0000000f0a047211 */ /* 0x002fc400078c08ff */
[----:B------:R-:W-:Y:S01]  /*4530*/  ISETP.LT.AND P3, PT, R170, UR11, !P0 ;  /* 0x0000000baa007c0c */ /* 0x000fe2000c761270 */
[----:B------:R1:W-:Y:S01]  /*4540*/  @P5 STG.E.U16 desc[UR8][R8.64], R33 ;  /* 0x0000002108005986 */ /* 0x0003e2000c101508 */
[----:B------:R-:W-:Y:S01]  /*4550*/  LEA.HI.X.SX32 R5, R10, R17, 0x1, P6 ;  /* 0x000000110a057211 */ /* 0x000fe200030f0eff */
[----:B------:R-:W-:Y:S01]  /*4560*/  IMAD R10, R19, 0x4, R0 ;  /* 0x00000004130a7824 */ /* 0x000fe200078e0200 */
[C---:B--2---:R-:W-:Y:S02]  /*4570*/  LEA R6, P6, R0.reuse, R15, 0x1 ;  /* 0x0000000f00067211 */ /* 0x044fe400078c08ff */
[----:B------:R-:W-:Y:S01]  /*4580*/  ISETP.LT.AND P1, PT, R171, UR11, !P0 ;  /* 0x0000000bab007c0c */ /* 0x000fe2000c721270 */
[----:B------:R2:W-:Y:S01]  /*4590*/  @P4 STG.E.U16 desc[UR8][R4.64], R27 ;  /* 0x0000001b04004986 */ /* 0x0005e2000c101508 */
[----:B------:R-:W-:Y:S01]  /*45a0*/  LEA.HI.X.SX32 R7, R0, R17, 0x1, P6 ;  /* 0x0000001100077211 */ /* 0x000fe200030f0eff */
[----:B------:R-:W-:Y:S01]  /*45b0*/  IMAD R0, R19, 0x4, R10 ;  /* 0x0000000413007824 */ /* 0x000fe200078e020a */
[----:B0-----:R-:W-:-:S02]  /*45c0*/  LEA R2, P6, R10, R15, 0x1 ;  /* 0x0000000f0a027211 */ /* 0x001fc400078c08ff */
[----:B------:R-:W-:Y:S01]  /*45d0*/  ISETP.LT.AND P2, PT, R172, UR11, !P0 ;  /* 0x0000000bac007c0c */ /* 0x000fe2000c741270 */
[----:B------:R-:W-:Y:S01]  /*45e0*/  IMAD R11, R19, 0x4, R0 ;  /* 0x00000004130b7824 */ /* 0x000fe200078e0200 */
[----:B------:R-:W-:Y:S01]  /*45f0*/  LEA.HI.X.SX32 R3, R10, R17, 0x1, P6 ;  /* 0x000000110a037211 */ /* 0x000fe200030f0eff */
[----:B------:R0:W-:Y:S01]  /*4600*/  @P3 STG.E.U16 desc[UR8][R6.64], R35 ;  /* 0x0000002306003986 */ /* 0x0001e2000c101508 */
[C---:B-1----:R-:W-:Y:S02]  /*4610*/  LEA R8, P6, R0.reuse, R15, 0x1 ;  /* 0x0000000f00087211 */ /* 0x042fe400078c08ff */
[----:B------:R-:W-:Y:S02]  /*4620*/  PRMT R21, R21, 0x7632, R21 ;  /* 0x0000763215157816 */ /* 0x000fe40000000015 */
[----:B------:R-:W-:Y:S01]  /*4630*/  LEA.HI.X.SX32 R9, R0, R17, 0x1, P6 ;  /* 0x0000001100097211 */ /* 0x000fe200030f0eff */
[----:B------:R-:W-:Y:S01]  /*4640*/  IMAD R0, R19, 0x4, R11 ;  /* 0x0000000413007824 */ /* 0x000fe200078e020b */
[----:B------:R-:W-:Y:S01]  /*4650*/  PRMT R29, R29, 0x7632, R29 ;  /* 0x000076321d1d7816 */ /* 0x000fe2000000001d */
[----:B------:R-:W-:Y:S01]  /*4660*/  @P1 STG.E.U16 desc[UR8][R2.64], R21 ;  /* 0x0000001502001986 */ /* 0x000fe2000c101508 */
[-C--:B--2---:R-:W-:Y:S01]  /*4670*/  LEA R4, P1, R11, R15.reuse, 0x1 ;  /* 0x0000000f0b047211 */ /* 0x084fe200078208ff */
[----:B------:R-:W-:Y:S01]  /*4680*/  IMAD R12, R19, 0x4, R0 ;  /* 0x00000004130c7824 */ /* 0x000fe200078e0200 */
[----:B------:R-:W-:Y:S01]  /*4690*/  ISETP.LT.AND P5, PT, R173, UR11, !P0 ;  /* 0x0000000bad007c0c */ /* 0x000fe2000c7a1270 */
[----:B------:R1:W-:Y:S01]  /*46a0*/  @P2 STG.E.U16 desc[UR8][R8.64], R29 ;  /* 0x0000001d08002986 */ /* 0x0003e2000c101508 */
[----:B0-----:R-:W-:Y:S01]  /*46b0*/  LEA R6, P2, R0, R15, 0x1 ;  /* 0x0000000f00067211 */ /* 0x001fe200078408ff */
[----:B------:R-:W-:Y:S01]  /*46c0*/  IMAD R13, R19, 0x4, R12 ;  /* 0x00000004130d7824 */ /* 0x000fe200078e020c */
[----:B------:R-:W-:-:S02]  /*46d0*/  LEA.HI.X.SX32 R5, R11, R17, 0x1, P1 ;  /* 0x000000110b057211 */ /* 0x000fc400008f0eff */
[----:B------:R-:W-:Y:S01]  /*46e0*/  ISETP.LT.AND P4, PT, R174, UR11, !P0 ;  /* 0x0000000bae007c0c */ /* 0x000fe2000c781270 */
[----:B------:R-:W-:Y:S01]  /*46f0*/  IMAD R14, R19, 0x4, R13 ;  /* 0x00000004130e7824 */ /* 0x000fe200078e020d */
[----:B------:R-:W-:Y:S02]  /*4700*/  ISETP.LT.AND P3, PT, R175, UR11, !P0 ;  /* 0x0000000baf007c0c */ /* 0x000fe4000c761270 */
[----:B------:R-:W-:Y:S02]  /*4710*/  LEA R10, P6, R12, R15, 0x1 ;  /* 0x0000000f0c0a7211 */ /* 0x000fe400078c08ff */
[----:B------:R-:W-:Y:S01]  /*4720*/  LEA.HI.X.SX32 R7, R0, R17, 0x1, P2 ;  /* 0x0000001100077211 */ /* 0x000fe200010f0eff */
[----:B------:R-:W-:Y:S01]  /*4730*/  IMAD R0, R19, 0x4, R14 ;  /* 0x0000000413007824 */ /* 0x000fe200078e020e */
[----:B-1----:R-:W-:Y:S02]  /*4740*/  LEA R8, P1, R14, R15, 0x1 ;  /* 0x0000000f0e087211 */ /* 0x002fe400078208ff */
[----:B------:R-:W-:-:S02]  /*4750*/  ISETP.LT.AND P2, PT, R176, UR11, !P0 ;  /* 0x0000000bb0007c0c */ /* 0x000fc4000c741270 */
[-C--:B------:R-:W-:Y:S02]  /*4760*/  LEA.HI.X.SX32 R9, R14, R17.reuse, 0x1, P1 ;  /* 0x000000110e097211 */ /* 0x080fe400008f0eff */
[----:B------:R-:W-:Y:S02]  /*4770*/  ISETP.LT.AND P1, PT, R177, UR11, !P0 ;  /* 0x0000000bb1007c0c */ /* 0x000fe4000c721270 */
[----:B------:R-:W-:Y:S02]  /*4780*/  ISETP.LT.AND P0, PT, R178, UR11, !P0 ;  /* 0x0000000bb2007c0c */ /* 0x000fe4000c701270 */
[----:B------:R-:W-:Y:S02]  /*4790*/  LEA.HI.X.SX32 R11, R12, R17, 0x1, P6 ;  /* 0x000000110c0b7211 */ /* 0x000fe400030f0eff */
[----:B------:R-:W-:Y:S02]  /*47a0*/  LEA R2, P6, R13, R15, 0x1 ;  /* 0x0000000f0d027211 */ /* 0x000fe400078c08ff */
[----:B------:R-:W-:-:S02]  /*47b0*/  PRMT R23, R23, 0x7632, R23 ;  /* 0x0000763217177816 */ /* 0x000fc40000000017 */
[----:B------:R-:W-:Y:S02]  /*47c0*/  PRMT R31, R31, 0x7632, R31 ;  /* 0x000076321f1f7816 */ /* 0x000fe4000000001f */
[----:B------:R-:W-:Y:S01]  /*47d0*/  PRMT R25, R25, 0x7632, R25 ;  /* 0x0000763219197816 */ /* 0x000fe20000000019 */
[----:B------:R0:W-:Y:S01]  /*47e0*/  @P5 STG.E.U16 desc[UR8][R4.64], R23 ;  /* 0x0000001704005986 */ /* 0x0001e2000c101508 */
[----:B------:R-:W-:Y:S02]  /*47f0*/  LEA.HI.X.SX32 R3, R13, R17, 0x1, P6 ;  /* 0x000000110d037211 */ /* 0x000fe400030f0eff */
[----:B------:R-:W-:Y:S01]  /*4800*/  PRMT R33, R33, 0x7632, R33 ;  /* 0x0000763221217816 */ /* 0x000fe20000000021 */
[----:B------:R0:W-:Y:S01]  /*4810*/  @P4 STG.E.U16 desc[UR8][R6.64], R31 ;  /* 0x0000001f06004986 */ /* 0x0001e2000c101508 */
[----:B------:R-:W-:Y:S02]  /*4820*/  PRMT R27, R27, 0x7632, R27 ;  /* 0x000076321b1b7816 */ /* 0x000fe4000000001b */
[C---:B------:R-:W-:Y:S01]  /*4830*/  LEA R12, P6, R0.reuse, R15, 0x1 ;  /* 0x0000000f000c7211 */ /* 0x040fe200078c08ff */
[----:B------:R0:W-:Y:S03]  /*4840*/  @P3 STG.E.U16 desc[UR8][R10.64], R25 ;  /* 0x000000190a003986 */ /* 0x0001e6000c101508 */
[----:B------:R-:W-:Y:S01]  /*4850*/  LEA.HI.X.SX32 R13, R0, R17, 0x1, P6 ;  /* 0x00000011000d7211 */ /* 0x000fe200030f0eff */
[----:B------:R0:W-:Y:S04]  /*4860*/  @P2 STG.E.U16 desc[UR8][R2.64], R33 ;  /* 0x0000002102002986 */ /* 0x0001e8000c101508 */
[----:B------:R0:W-:Y:S01]  /*4870*/  @P1 STG.E.U16 desc[UR8][R8.64], R27 ;  /* 0x0000001b08001986 */ /* 0x0001e2000c101508 */
[----:B------:R-:W-:Y:S05]  /*4880*/  @!P0 EXIT ;  /* 0x000000000000894d */ /* 0x000fea0003800000 */
[----:B0-----:R-:W-:-:S05]  /*4890*/  PRMT R6, R35, 0x7632, R6 ;  /* 0x0000763223067816 */ /* 0x001fca0000000006 */
[----:B------:R-:W-:Y:S01]  /*48a0*/  STG.E.U16 desc[UR8][R12.64], R6 ;  /* 0x000000060c007986 */ /* 0x000fe2000c101508 */
[----:B------:R-:W-:Y:S05]  /*48b0*/  EXIT ;  /* 0x000000000000794d */ /* 0x000fea0003800000 */
.L_x_3:
[----:B------:R-:W-:-:S00]  /*48c0*/  BRA `(.L_x_3) ;  /* 0xfffffffc00fc7947 */ /* 0x000fc0000383ffff */
[----:B------:R-:W-:-:S00]  /*48d0*/  NOP ;  /* 0x0000000000007918 */ /* 0x000fc00000000000 */
        /* <DEDUP_REMOVED lines=10> */
.L_x_4:


//--------------------- .nv.shared.matmul_kernel  --------------------------
	.section	.nv.shared.matmul_kernel,"aw",@nobits
	.sectionflags	@""
	.align	16
	.zero		1024


//--------------------- .nv.shared.reserved.0     --------------------------
	.section	.nv.shared.reserved.0,"aw",@nobits
	.weak		__nv_reservedSMEM_offset_0_alias
	.size		__nv_reservedSMEM_offset_0_alias, 0, 0
	.other		__nv_reservedSMEM_offset_0_alias,@"STO_CUDA_RESERVED_SHARED STV_DEFAULT"
__nv_reservedSMEM_offset_0_alias:
	.zero		0


//--------------------- .nv.constant0.matmul_kernel --------------------------
	.section	.nv.constant0.matmul_kernel,"a",@progbits
	.sectionflags	@""
	.align	4
.nv.constant0.matmul_kernel:
	.zero		608


//--------------------- SYMBOLS --------------------------

	.type		.nv.reservedSmem.offset0,@object
	.size		.nv.reservedSmem.offset0,0x4
